	.target	sm_90a

	.elftype	@"ET_EXEC"


//--------------------- .note.nv.tkinfo           --------------------------
	.section	.note.nv.tkinfo,"",@"SHT_NOTE"
	.sectionflags	@"SHF_NOTE_NV_TKINFO"
	.tkinfo
        /*0018*/ 	.word	0x00000002
        /*0030*/ 	.string	""
        /*0030*/ 	.string	"ptxas"
        /*0030*/ 	.string	"Cuda compilation tools, release 13.0, V13.0.88"
        /*0030*/ 	.string	"Build cuda_13.0.r13.0/compiler.36424714_0"
        /*0030*/ 	.string	"-arch sm_90a -m 64 "



//--------------------- .note.nv.cuinfo           --------------------------
	.section	.note.nv.cuinfo,"",@"SHT_NOTE"
	.sectionflags	@"SHF_NOTE_NV_CUINFO"
        /*0018*/ 	.short	0x0002
        /*001a*/ 	.short	0x005a
        /*001c*/ 	.short	0x0082
	.zero		2


//--------------------- .nv.info                  --------------------------
	.section	.nv.info,"",@"SHT_CUDA_INFO"
	.align	4


	//----- nvinfo : EIATTR_REGCOUNT
	.align		4
        /*0000*/ 	.byte	0x04, 0x2f
        /*0002*/ 	.short	(.L_12 - .L_11)
	.align		4
.L_11:
        /*0004*/ 	.word	index@(_ZN7cutlass13device_kernelINS_4gemm6kernel13GemmUniversalIN4cute5tupleIJiiiiEEENS1_10collective13CollectiveMmaINS1_37MainloopSm90TmaGmmaWarpSpecializedFP8ILi3ENS5_IJNS4_1CILi2EEENSA_ILi1EEESC_EEENS1_35KernelTmaWarpSpecializedCooperativeEEENS5_IJNSA_ILi256EEENSA_ILi16EEESG_EEENS_12float_e4m3_tENS5_IJlSC_lEEESJ_SK_NS4_8TiledMMAINS4_8MMA_AtomIJNS4_4SM904GMMA30MMA_64x16x32_F32E4M3E4M3_SS_TNILNSO_7ScaleInE1ELSQ_1EEEEEENS4_6LayoutISD_NS5_IJSC_NSA_ILi0EEESU_EEEEENS5_IJNS4_10UnderscoreESX_SX_EEEEENS4_13SM90_TMA_LOADENS4_14ComposedLayoutINS4_7SwizzleILi3ELi4ELi3EEENS4_18smem_ptr_flag_bitsILi8EEENST_INS5_IJNSA_ILi8EEENSA_ILi128EEEEEENS5_IJS17_SC_EEEEEEEvNS4_8identityENS4_23SM90_TMA_LOAD_MULTICASTES1B_vS1C_EENS_8epilogue10collective6detail29Sm90TmaWarpSpecializedAdapterINS1G_15DefaultEpilogueISJ_SK_SK_NS1F_6thread17LinearCombinationISJ_Li1EffLNS1K_9ScaleType4KindE0ELNS_15FloatRoundStyleE2ESJ_EENS1_15EpilogueDefaultEEEEEvvEEEEvNT_6ParamsE)
        /*0008*/ 	.word	0x000000a8


	//----- nvinfo : EIATTR_FRAME_SIZE
	.align		4
.L_12:
        /*000c*/ 	.byte	0x04, 0x11
        /*000e*/ 	.short	(.L_14 - .L_13)
	.align		4
.L_13:
        /*0010*/ 	.word	index@(_ZN7cutlass13device_kernelINS_4gemm6kernel13GemmUniversalIN4cute5tupleIJiiiiEEENS1_10collective13CollectiveMmaINS1_37MainloopSm90TmaGmmaWarpSpecializedFP8ILi3ENS5_IJNS4_1CILi2EEENSA_ILi1EEESC_EEENS1_35KernelTmaWarpSpecializedCooperativeEEENS5_IJNSA_ILi256EEENSA_ILi16EEESG_EEENS_12float_e4m3_tENS5_IJlSC_lEEESJ_SK_NS4_8TiledMMAINS4_8MMA_AtomIJNS4_4SM904GMMA30MMA_64x16x32_F32E4M3E4M3_SS_TNILNSO_7ScaleInE1ELSQ_1EEEEEENS4_6LayoutISD_NS5_IJSC_NSA_ILi0EEESU_EEEEENS5_IJNS4_10UnderscoreESX_SX_EEEEENS4_13SM90_TMA_LOADENS4_14ComposedLayoutINS4_7SwizzleILi3ELi4ELi3EEENS4_18smem_ptr_flag_bitsILi8EEENST_INS5_IJNSA_ILi8EEENSA_ILi128EEEEEENS5_IJS17_SC_EEEEEEEvNS4_8identityENS4_23SM90_TMA_LOAD_MULTICASTES1B_vS1C_EENS_8epilogue10collective6detail29Sm90TmaWarpSpecializedAdapterINS1G_15DefaultEpilogueISJ_SK_SK_NS1F_6thread17LinearCombinationISJ_Li1EffLNS1K_9ScaleType4KindE0ELNS_15FloatRoundStyleE2ESJ_EENS1_15EpilogueDefaultEEEEEvvEEEEvNT_6ParamsE)
        /*0014*/ 	.word	0x00000000


	//----- nvinfo : EIATTR_MIN_STACK_SIZE
	.align		4
.L_14:
        /*0018*/ 	.byte	0x04, 0x12
        /*001a*/ 	.short	(.L_16 - .L_15)
	.align		4
.L_15:
        /*001c*/ 	.word	index@(_ZN7cutlass13device_kernelINS_4gemm6kernel13GemmUniversalIN4cute5tupleIJiiiiEEENS1_10collective13CollectiveMmaINS1_37MainloopSm90TmaGmmaWarpSpecializedFP8ILi3ENS5_IJNS4_1CILi2EEENSA_ILi1EEESC_EEENS1_35KernelTmaWarpSpecializedCooperativeEEENS5_IJNSA_ILi256EEENSA_ILi16EEESG_EEENS_12float_e4m3_tENS5_IJlSC_lEEESJ_SK_NS4_8TiledMMAINS4_8MMA_AtomIJNS4_4SM904GMMA30MMA_64x16x32_F32E4M3E4M3_SS_TNILNSO_7ScaleInE1ELSQ_1EEEEEENS4_6LayoutISD_NS5_IJSC_NSA_ILi0EEESU_EEEEENS5_IJNS4_10UnderscoreESX_SX_EEEEENS4_13SM90_TMA_LOADENS4_14ComposedLayoutINS4_7SwizzleILi3ELi4ELi3EEENS4_18smem_ptr_flag_bitsILi8EEENST_INS5_IJNSA_ILi8EEENSA_ILi128EEEEEENS5_IJS17_SC_EEEEEEEvNS4_8identityENS4_23SM90_TMA_LOAD_MULTICASTES1B_vS1C_EENS_8epilogue10collective6detail29Sm90TmaWarpSpecializedAdapterINS1G_15DefaultEpilogueISJ_SK_SK_NS1F_6thread17LinearCombinationISJ_Li1EffLNS1K_9ScaleType4KindE0ELNS_15FloatRoundStyleE2ESJ_EENS1_15EpilogueDefaultEEEEEvvEEEEvNT_6ParamsE)
        /*0020*/ 	.word	0x00000000
.L_16:


//--------------------- .nv.compat                --------------------------
	.section	.nv.compat,"",@"SHT_CUDA_COMPAT_INFO"
	.align	4
        /*0000*/ 	.byte	0x02, 0x09, 0x01, 0x00, 0x02, 0x02, 0x04, 0x00, 0x02, 0x05, 0x05, 0x00, 0x03, 0x07, 0x01, 0x01
        /*0010*/ 	.byte	0x02, 0x03, 0x01, 0x00, 0x02, 0x06, 0x01, 0x00, 0x04, 0x0b, 0x08, 0x00, 0x00, 0x00, 0x00, 0x00
        /*0020*/ 	.byte	0x00, 0x00, 0x00, 0x00


//--------------------- .nv.info._ZN7cutlass13device_kernelINS_4gemm6kernel13GemmUniversalIN4cute5tupleIJiiiiEEENS1_10collective13CollectiveMmaINS1_37MainloopSm90TmaGmmaWarpSpecializedFP8ILi3ENS5_IJNS4_1CILi2EEENSA_ILi1EEESC_EEENS1_35KernelTmaWarpSpecializedCooperativeEEENS5_IJNSA_ILi256EEENSA_ILi16EEESG_EEENS_12float_e4m3_tENS5_IJlSC_lEEESJ_SK_NS4_8TiledMMAINS4_8MMA_AtomIJNS4_4SM904GMMA30MMA_64x16x32_F32E4M3E4M3_SS_TNILNSO_7ScaleInE1ELSQ_1EEEEEENS4_6LayoutISD_NS5_IJSC_NSA_ILi0EEESU_EEEEENS5_IJNS4_10UnderscoreESX_SX_EEEEENS4_13SM90_TMA_LOADENS4_14ComposedLayoutINS4_7SwizzleILi3ELi4ELi3EEENS4_18smem_ptr_flag_bitsILi8EEENST_INS5_IJNSA_ILi8EEENSA_ILi128EEEEEENS5_IJS17_SC_EEEEEEEvNS4_8identityENS4_23SM90_TMA_LOAD_MULTICASTES1B_vS1C_EENS_8epilogue10collective6detail29Sm90TmaWarpSpecializedAdapterINS1G_15DefaultEpilogueISJ_SK_SK_NS1F_6thread17LinearCombinationISJ_Li1EffLNS1K_9ScaleType4KindE0ELNS_15FloatRoundStyleE2ESJ_EENS1_15EpilogueDefaultEEEEEvvEEEEvNT_6ParamsE --------------------------
	.section	.nv.info._ZN7cutlass13device_kernelINS_4gemm6kernel13GemmUniversalIN4cute5tupleIJiiiiEEENS1_10collective13CollectiveMmaINS1_37MainloopSm90TmaGmmaWarpSpecializedFP8ILi3ENS5_IJNS4_1CILi2EEENSA_ILi1EEESC_EEENS1_35KernelTmaWarpSpecializedCooperativeEEENS5_IJNSA_ILi256EEENSA_ILi16EEESG_EEENS_12float_e4m3_tENS5_IJlSC_lEEESJ_SK_NS4_8TiledMMAINS4_8MMA_AtomIJNS4_4SM904GMMA30MMA_64x16x32_F32E4M3E4M3_SS_TNILNSO_7ScaleInE1ELSQ_1EEEEEENS4_6LayoutISD_NS5_IJSC_NSA_ILi0EEESU_EEEEENS5_IJNS4_10UnderscoreESX_SX_EEEEENS4_13SM90_TMA_LOADENS4_14ComposedLayoutINS4_7SwizzleILi3ELi4ELi3EEENS4_18smem_ptr_flag_bitsILi8EEENST_INS5_IJNSA_ILi8EEENSA_ILi128EEEEEENS5_IJS17_SC_EEEEEEEvNS4_8identityENS4_23SM90_TMA_LOAD_MULTICASTES1B_vS1C_EENS_8epilogue10collective6detail29Sm90TmaWarpSpecializedAdapterINS1G_15DefaultEpilogueISJ_SK_SK_NS1F_6thread17LinearCombinationISJ_Li1EffLNS1K_9ScaleType4KindE0ELNS_15FloatRoundStyleE2ESJ_EENS1_15EpilogueDefaultEEEEEvvEEEEvNT_6ParamsE,"",@"SHT_CUDA_INFO"
	.sectionflags	@""
	.align	4


	//----- nvinfo : EIATTR_CUDA_API_VERSION
	.align		4
        /*0000*/ 	.byte	0x04, 0x37
        /*0002*/ 	.short	(.L_18 - .L_17)
.L_17:
        /*0004*/ 	.word	0x00000082


	//----- nvinfo : EIATTR_KPARAM_INFO
	.align		4
.L_18:
        /*0008*/ 	.byte	0x04, 0x17
        /*000a*/ 	.short	(.L_20 - .L_19)
.L_19:
        /*000c*/ 	.word	0x00000000
        /*0010*/ 	.short	0x0000
        /*0012*/ 	.short	0x0070
        /*0014*/ 	.byte	0x00, 0xf0, 0x01, 0x10


	//----- nvinfo : EIATTR_SPARSE_MMA_MASK
	.align		4
.L_20:
        /*0018*/ 	.byte	0x03, 0x50
        /*001a*/ 	.short	0x0000


	//----- nvinfo : EIATTR_MAXREG_COUNT
	.align		4
        /*001c*/ 	.byte	0x03, 0x1b
        /*001e*/ 	.short	0x00a8


	//----- nvinfo : EIATTR_NUM_BARRIERS
	.align		4
        /*0020*/ 	.byte	0x02, 0x4c
        /*0022*/ 	.byte	0x01
	.zero		1


	//----- nvinfo : EIATTR_MERCURY_ISA_VERSION
	.align		4
        /*0024*/ 	.byte	0x03, 0x5f
        /*0026*/ 	.short	0x0101


	//----- nvinfo : EIATTR_INT_WARP_WIDE_INSTR_OFFSETS
	.align		4
        /*0028*/ 	.byte	0x04, 0x31
        /*002a*/ 	.short	(.L_22 - .L_21)


	//   ....[0]....
.L_21:
        /*002c*/ 	.word	0x00000480


	//   ....[1]....
        /*0030*/ 	.word	0x000004b0


	//   ....[2]....
        /*0034*/ 	.word	0x00000650


	//----- nvinfo : EIATTR_COOP_GROUP_MASK_REGIDS
	.align		4
.L_22:
        /*0038*/ 	.byte	0x04, 0x29
        /*003a*/ 	.short	(.L_24 - .L_23)


	//   ....[0]....
.L_23:
        /*003c*/ 	.word	0xffffffff


	//   ....[1]....
        /*0040*/ 	.word	0xffffffff


	//   ....[2]....
        /*0044*/ 	.word	0xffffffff


	//   ....[3]....
        /*0048*/ 	.word	0xffffffff


	//   ....[4]....
        /*004c*/ 	.word	0xffffffff


	//   ....[5]....
        /*0050*/ 	.word	0xffffffff


	//----- nvinfo : EIATTR_COOP_GROUP_INSTR_OFFSETS
	.align		4
.L_24:
        /*0054*/ 	.byte	0x04, 0x28
        /*0056*/ 	.short	(.L_26 - .L_25)


	//   ....[0]....
.L_25:
        /*0058*/ 	.word	0x00000060


	//   ....[1]....
        /*005c*/ 	.word	0x00000070


	//   ....[2]....
        /*0060*/ 	.word	0x00000130


	//   ....[3]....
        /*0064*/ 	.word	0x000002b0


	//   ....[4]....
        /*0068*/ 	.word	0x000007d0


	//   ....[5]....
        /*006c*/ 	.word	0x00001240


	//----- nvinfo : EIATTR_REG_RECONFIG
	.align		4
.L_26:
        /*0070*/ 	.byte	0x01, 0x54
	.zero		2


	//----- nvinfo : EIATTR_MBARRIER_INSTR_OFFSETS
	.align		4
        /*0074*/ 	.byte	0x04, 0x39
        /*0076*/ 	.short	(.L_28 - .L_27)


	//   ....[0]....
.L_27:
        /*0078*/ 	.word	0x00000230
        /*007c*/ 	.word	0x000000ff
        /*0080*/ 	.word	0x00000000
        /*0084*/ 	.short	0x0100
        /*0086*/ 	.byte	0x08
	.zero		1


	//   ....[1]....
        /*0088*/ 	.word	0x00000240
        /*008c*/ 	.word	0x000000ff
        /*0090*/ 	.word	0x00000018
        /*0094*/ 	.short	0x0100
        /*0096*/ 	.byte	0x08
	.zero		1


	//   ....[2]....
        /*0098*/ 	.word	0x00000250
        /*009c*/ 	.word	0x000000ff
        /*00a0*/ 	.word	0x00000008
        /*00a4*/ 	.short	0x0100
        /*00a6*/ 	.byte	0x08
	.zero		1


	//   ....[3]....
        /*00a8*/ 	.word	0x00000260
        /*00ac*/ 	.word	0x000000ff
        /*00b0*/ 	.word	0x00000020
        /*00b4*/ 	.short	0x0100
        /*00b6*/ 	.byte	0x08
	.zero		1


	//   ....[4]....
        /*00b8*/ 	.word	0x00000270
        /*00bc*/ 	.word	0x000000ff
        /*00c0*/ 	.word	0x00000010
        /*00c4*/ 	.short	0x0100
        /*00c6*/ 	.byte	0x08
	.zero		1


	//   ....[5]....
        /*00c8*/ 	.word	0x00000280
        /*00cc*/ 	.word	0x000000ff
        /*00d0*/ 	.word	0x00000028
        /*00d4*/ 	.short	0x0100
        /*00d6*/ 	.byte	0x08
	.zero		1


	//   ....[6]....
        /*00d8*/ 	.word	0x000006e0
        /*00dc*/ 	.word	0x000000ff
        /*00e0*/ 	.word	0x00000040
        /*00e4*/ 	.short	0x0100
        /*00e6*/ 	.byte	0x06
	.zero		1


	//   ....[7]....
        /*00e8*/ 	.word	0x00000770
        /*00ec*/ 	.word	0x000000ff
        /*00f0*/ 	.word	0x00000048
        /*00f4*/ 	.short	0x0100
        /*00f6*/ 	.byte	0x06
	.zero		1


	//   ....[8]....
        /*00f8*/ 	.word	0x00001480
        /*00fc*/ 	.word	0x000000ff
        /*0100*/ 	.word	0x00000000
        /*0104*/ 	.short	0x010a
        /*0106*/ 	.byte	0x06
	.zero		1


	//   ....[9]....
        /*0108*/ 	.word	0x000014c0
        /*010c*/ 	.word	0x000000ff
        /*0110*/ 	.word	0x00000000
        /*0114*/ 	.short	0x010a
        /*0116*/ 	.byte	0x06
	.zero		1


	//   ....[10]....
        /*0118*/ 	.word	0x00001d80
        /*011c*/ 	.word	0x000000ff
        /*0120*/ 	.word	0x00000000
        /*0124*/ 	.short	0x010a
        /*0126*/ 	.byte	0x0e
	.zero		1


	//   ....[11]....
        /*0128*/ 	.word	0x00001dc0
        /*012c*/ 	.word	0x000000ff
        /*0130*/ 	.word	0x00000000
        /*0134*/ 	.short	0x010a
        /*0136*/ 	.byte	0x0e
	.zero		1


	//   ....[12]....
        /*0138*/ 	.word	0x000024f0
        /*013c*/ 	.word	0x0000000a
        /*0140*/ 	.word	0x00000000
        /*0144*/ 	.short	0x0101
        /*0146*/ 	.byte	0x3f
	.zero		1


	//   ....[13]....
        /*0148*/ 	.word	0x00002890
        /*014c*/ 	.word	0x00000004
        /*0150*/ 	.word	0x00000000
        /*0154*/ 	.short	0x0101
        /*0156*/ 	.byte	0x3f
	.zero		1


	//   ....[14]....
        /*0158*/ 	.word	0x00005010
        /*015c*/ 	.word	0x00000015
        /*0160*/ 	.word	0x00000018
        /*0164*/ 	.short	0x010a
        /*0166*/ 	.byte	0x3f
	.zero		1


	//   ....[15]....
        /*0168*/ 	.word	0x00005460
        /*016c*/ 	.word	0x00000004
        /*0170*/ 	.word	0x00000048
        /*0174*/ 	.short	0x0101
        /*0176*/ 	.byte	0x3f
	.zero		1


	//   ....[16]....
        /*0178*/ 	.word	0x00005bb0
        /*017c*/ 	.word	0x00000004
        /*0180*/ 	.word	0x00000000
        /*0184*/ 	.short	0x010a
        /*0186*/ 	.byte	0x3f
	.zero		1


	//   ....[17]....
        /*0188*/ 	.word	0x00005c30
        /*018c*/ 	.word	0x00000006
        /*0190*/ 	.word	0x00000000
        /*0194*/ 	.short	0x010a
        /*0196*/ 	.byte	0x3f
	.zero		1


	//   ....[18]....
        /*0198*/ 	.word	0x00005cc0
        /*019c*/ 	.word	0x00000003
        /*01a0*/ 	.word	0x00000000
        /*01a4*/ 	.short	0x010a
        /*01a6*/ 	.byte	0x3f
	.zero		1


	//   ....[19]....
        /*01a8*/ 	.word	0x00005d30
        /*01ac*/ 	.word	0x00000005
        /*01b0*/ 	.word	0x00000000
        /*01b4*/ 	.short	0x010a
        /*01b6*/ 	.byte	0x3f
	.zero		1


	//   ....[20]....
        /*01b8*/ 	.word	0x00005d90
        /*01bc*/ 	.word	0x0000000b
        /*01c0*/ 	.word	0x00000000
        /*01c4*/ 	.short	0x010a
        /*01c6*/ 	.byte	0x3f
	.zero		1


	//   ....[21]....
        /*01c8*/ 	.word	0x00005e60
        /*01cc*/ 	.word	0x00000015
        /*01d0*/ 	.word	0x00000018
        /*01d4*/ 	.short	0x010a
        /*01d6*/ 	.byte	0x3f
	.zero		1


	//   ....[22]....
        /*01d8*/ 	.word	0x00005f30
        /*01dc*/ 	.word	0x00000004
        /*01e0*/ 	.word	0x00000000
        /*01e4*/ 	.short	0x010a
        /*01e6*/ 	.byte	0x3f
	.zero		1


	//   ....[23]....
        /*01e8*/ 	.word	0x00005f80
        /*01ec*/ 	.word	0x00000006
        /*01f0*/ 	.word	0x00000000
        /*01f4*/ 	.short	0x010a
        /*01f6*/ 	.byte	0x3f
	.zero		1


	//----- nvinfo : EIATTR_NUM_MBARRIERS
	.align		4
.L_28:
        /*01f8*/ 	.byte	0x03, 0x38
        /*01fa*/ 	.short	0x0008


	//----- nvinfo : EIATTR_EXIT_INSTR_OFFSETS
	.align		4
        /*01fc*/ 	.byte	0x04, 0x1c
        /*01fe*/ 	.short	(.L_30 - .L_29)


	//   ....[0]....
.L_29:
        /*0200*/ 	.word	0x00000930


	//   ....[1]....
        /*0204*/ 	.word	0x00001110


	//   ....[2]....
        /*0208*/ 	.word	0x00004720


	//   ....[3]....
        /*020c*/ 	.word	0x00004c80


	//   ....[4]....
        /*0210*/ 	.word	0x00005d10


	//----- nvinfo : EIATTR_MAX_THREADS
	.align		4
.L_30:
        /*0214*/ 	.byte	0x04, 0x05
        /*0216*/ 	.short	(.L_32 - .L_31)
.L_31:
        /*0218*/ 	.word	0x00000180
        /*021c*/ 	.word	0x00000001
        /*0220*/ 	.word	0x00000001


	//----- nvinfo : EIATTR_CRS_STACK_SIZE
	.align		4
.L_32:
        /*0224*/ 	.byte	0x04, 0x1e
        /*0226*/ 	.short	(.L_34 - .L_33)
.L_33:
        /*0228*/ 	.word	0x00000000


	//----- nvinfo : EIATTR_CBANK_PARAM_SIZE
	.align		4
.L_34:
        /*022c*/ 	.byte	0x03, 0x19
        /*022e*/ 	.short	0x0470


	//----- nvinfo : EIATTR_PARAM_CBANK
	.align		4
        /*0230*/ 	.byte	0x04, 0x0a
        /*0232*/ 	.short	(.L_36 - .L_35)
	.align		4
.L_35:
        /*0234*/ 	.word	index@(.nv.constant0._ZN7cutlass13device_kernelINS_4gemm6kernel13GemmUniversalIN4cute5tupleIJiiiiEEENS1_10collective13CollectiveMmaINS1_37MainloopSm90TmaGmmaWarpSpecializedFP8ILi3ENS5_IJNS4_1CILi2EEENSA_ILi1EEESC_EEENS1_35KernelTmaWarpSpecializedCooperativeEEENS5_IJNSA_ILi256EEENSA_ILi16EEESG_EEENS_12float_e4m3_tENS5_IJlSC_lEEESJ_SK_NS4_8TiledMMAINS4_8MMA_AtomIJNS4_4SM904GMMA30MMA_64x16x32_F32E4M3E4M3_SS_TNILNSO_7ScaleInE1ELSQ_1EEEEEENS4_6LayoutISD_NS5_IJSC_NSA_ILi0EEESU_EEEEENS5_IJNS4_10UnderscoreESX_SX_EEEEENS4_13SM90_TMA_LOADENS4_14ComposedLayoutINS4_7SwizzleILi3ELi4ELi3EEENS4_18smem_ptr_flag_bitsILi8EEENST_INS5_IJNSA_ILi8EEENSA_ILi128EEEEEENS5_IJS17_SC_EEEEEEEvNS4_8identityENS4_23SM90_TMA_LOAD_MULTICASTES1B_vS1C_EENS_8epilogue10collective6detail29Sm90TmaWarpSpecializedAdapterINS1G_15DefaultEpilogueISJ_SK_SK_NS1F_6thread17LinearCombinationISJ_Li1EffLNS1K_9ScaleType4KindE0ELNS_15FloatRoundStyleE2ESJ_EENS1_15EpilogueDefaultEEEEEvvEEEEvNT_6ParamsE)
        /*0238*/ 	.short	0x0210
        /*023a*/ 	.short	0x0470


	//----- nvinfo : EIATTR_SW_WAR
	.align		4
.L_36:
        /*023c*/ 	.byte	0x04, 0x36
        /*023e*/ 	.short	(.L_38 - .L_37)
.L_37:
        /*0240*/ 	.word	0x00000008
.L_38:


//--------------------- .nv.callgraph             --------------------------
	.section	.nv.callgraph,"",@"SHT_CUDA_CALLGRAPH"
	.align	4
	.sectionentsize	8
	.align		4
        /*0000*/ 	.word	0x00000000
	.align		4
        /*0004*/ 	.word	0xffffffff
	.align		4
        /*0008*/ 	.word	0x00000000
	.align		4
        /*000c*/ 	.word	0xfffffffe
	.align		4
        /*0010*/ 	.word	0x00000000
	.align		4
        /*0014*/ 	.word	0xfffffffd
	.align		4
        /*0018*/ 	.word	0x00000000
	.align		4
        /*001c*/ 	.word	0xfffffffc


//--------------------- .nv.constant4             --------------------------
	.section	.nv.constant4,"a",@progbits
	.align	8
	.align		8
.nv.constant4:
        /*0000*/ 	.dword	_ZN40_INTERNAL_669f820e_4_k_cu_dee170bd_151004cuda3std3__45__cpo5beginE
	.align		8
        /*0008*/ 	.dword	_ZN40_INTERNAL_669f820e_4_k_cu_dee170bd_151004cuda3std3__45__cpo3endE
	.align		8
        /*0010*/ 	.dword	_ZN40_INTERNAL_669f820e_4_k_cu_dee170bd_151004cuda3std3__45__cpo6cbeginE
	.align		8
        /*0018*/ 	.dword	_ZN40_INTERNAL_669f820e_4_k_cu_dee170bd_151004cuda3std3__45__cpo4cendE
	.align		8
        /*0020*/ 	.dword	_ZN40_INTERNAL_669f820e_4_k_cu_dee170bd_151004cuda3std3__442_GLOBAL__N__669f820e_4_k_cu_dee170bd_151006ignoreE
	.align		8
        /*0028*/ 	.dword	_ZN40_INTERNAL_669f820e_4_k_cu_dee170bd_151004cuda3std3__419piecewise_constructE
	.align		8
        /*0030*/ 	.dword	_ZN40_INTERNAL_669f820e_4_k_cu_dee170bd_151004cuda3std3__48in_placeE
	.align		8
        /*0038*/ 	.dword	_ZN40_INTERNAL_669f820e_4_k_cu_dee170bd_151004cuda3std6ranges3__45__cpo4swapE
	.align		8
        /*0040*/ 	.dword	_ZN40_INTERNAL_669f820e_4_k_cu_dee170bd_151004cuda3std6ranges3__45__cpo9iter_moveE
	.align		8
        /*0048*/ 	.dword	_ZN40_INTERNAL_669f820e_4_k_cu_dee170bd_151004cute7productE
	.align		8
        /*0050*/ 	.dword	_ZN40_INTERNAL_669f820e_4_k_cu_dee170bd_151004cute1_E


//--------------------- .text._ZN7cutlass13device_kernelINS_4gemm6kernel13GemmUniversalIN4cute5tupleIJiiiiEEENS1_10collective13CollectiveMmaINS1_37MainloopSm90TmaGmmaWarpSpecializedFP8ILi3ENS5_IJNS4_1CILi2EEENSA_ILi1EEESC_EEENS1_35KernelTmaWarpSpecializedCooperativeEEENS5_IJNSA_ILi256EEENSA_ILi16EEESG_EEENS_12float_e4m3_tENS5_IJlSC_lEEESJ_SK_NS4_8TiledMMAINS4_8MMA_AtomIJNS4_4SM904GMMA30MMA_64x16x32_F32E4M3E4M3_SS_TNILNSO_7ScaleInE1ELSQ_1EEEEEENS4_6LayoutISD_NS5_IJSC_NSA_ILi0EEESU_EEEEENS5_IJNS4_10UnderscoreESX_SX_EEEEENS4_13SM90_TMA_LOADENS4_14ComposedLayoutINS4_7SwizzleILi3ELi4ELi3EEENS4_18smem_ptr_flag_bitsILi8EEENST_INS5_IJNSA_ILi8EEENSA_ILi128EEEEEENS5_IJS17_SC_EEEEEEEvNS4_8identityENS4_23SM90_TMA_LOAD_MULTICASTES1B_vS1C_EENS_8epilogue10collective6detail29Sm90TmaWarpSpecializedAdapterINS1G_15DefaultEpilogueISJ_SK_SK_NS1F_6thread17LinearCombinationISJ_Li1EffLNS1K_9ScaleType4KindE0ELNS_15FloatRoundStyleE2ESJ_EENS1_15EpilogueDefaultEEEEEvvEEEEvNT_6ParamsE --------------------------
	.section	.text._ZN7cutlass13device_kernelINS_4gemm6kernel13GemmUniversalIN4cute5tupleIJiiiiEEENS1_10collective13CollectiveMmaINS1_37MainloopSm90TmaGmmaWarpSpecializedFP8ILi3ENS5_IJNS4_1CILi2EEENSA_ILi1EEESC_EEENS1_35KernelTmaWarpSpecializedCooperativeEEENS5_IJNSA_ILi256EEENSA_ILi16EEESG_EEENS_12float_e4m3_tENS5_IJlSC_lEEESJ_SK_NS4_8TiledMMAINS4_8MMA_AtomIJNS4_4SM904GMMA30MMA_64x16x32_F32E4M3E4M3_SS_TNILNSO_7ScaleInE1ELSQ_1EEEEEENS4_6LayoutISD_NS5_IJSC_NSA_ILi0EEESU_EEEEENS5_IJNS4_10UnderscoreESX_SX_EEEEENS4_13SM90_TMA_LOADENS4_14ComposedLayoutINS4_7SwizzleILi3ELi4ELi3EEENS4_18smem_ptr_flag_bitsILi8EEENST_INS5_IJNSA_ILi8EEENSA_ILi128EEEEEENS5_IJS17_SC_EEEEEEEvNS4_8identityENS4_23SM90_TMA_LOAD_MULTICASTES1B_vS1C_EENS_8epilogue10collective6detail29Sm90TmaWarpSpecializedAdapterINS1G_15DefaultEpilogueISJ_SK_SK_NS1F_6thread17LinearCombinationISJ_Li1EffLNS1K_9ScaleType4KindE0ELNS_15FloatRoundStyleE2ESJ_EENS1_15EpilogueDefaultEEEEEvvEEEEvNT_6ParamsE,"ax",@progbits
	.align	128
.text._ZN7cutlass13device_kernelINS_4gemm6kernel13GemmUniversalIN4cute5tupleIJiiiiEEENS1_10collective13CollectiveMmaINS1_37MainloopSm90TmaGmmaWarpSpecializedFP8ILi3ENS5_IJNS4_1CILi2EEENSA_ILi1EEESC_EEENS1_35KernelTmaWarpSpecializedCooperativeEEENS5_IJNSA_ILi256EEENSA_ILi16EEESG_EEENS_12float_e4m3_tENS5_IJlSC_lEEESJ_SK_NS4_8TiledMMAINS4_8MMA_AtomIJNS4_4SM904GMMA30MMA_64x16x32_F32E4M3E4M3_SS_TNILNSO_7ScaleInE1ELSQ_1EEEEEENS4_6LayoutISD_NS5_IJSC_NSA_ILi0EEESU_EEEEENS5_IJNS4_10UnderscoreESX_SX_EEEEENS4_13SM90_TMA_LOADENS4_14ComposedLayoutINS4_7SwizzleILi3ELi4ELi3EEENS4_18smem_ptr_flag_bitsILi8EEENST_INS5_IJNSA_ILi8EEENSA_ILi128EEEEEENS5_IJS17_SC_EEEEEEEvNS4_8identityENS4_23SM90_TMA_LOAD_MULTICASTES1B_vS1C_EENS_8epilogue10collective6detail29Sm90TmaWarpSpecializedAdapterINS1G_15DefaultEpilogueISJ_SK_SK_NS1F_6thread17LinearCombinationISJ_Li1EffLNS1K_9ScaleType4KindE0ELNS_15FloatRoundStyleE2ESJ_EENS1_15EpilogueDefaultEEEEEvvEEEEvNT_6ParamsE:
        .type           _ZN7cutlass13device_kernelINS_4gemm6kernel13GemmUniversalIN4cute5tupleIJiiiiEEENS1_10collective13CollectiveMmaINS1_37MainloopSm90TmaGmmaWarpSpecializedFP8ILi3ENS5_IJNS4_1CILi2EEENSA_ILi1EEESC_EEENS1_35KernelTmaWarpSpecializedCooperativeEEENS5_IJNSA_ILi256EEENSA_ILi16EEESG_EEENS_12float_e4m3_tENS5_IJlSC_lEEESJ_SK_NS4_8TiledMMAINS4_8MMA_AtomIJNS4_4SM904GMMA30MMA_64x16x32_F32E4M3E4M3_SS_TNILNSO_7ScaleInE1ELSQ_1EEEEEENS4_6LayoutISD_NS5_IJSC_NSA_ILi0EEESU_EEEEENS5_IJNS4_10UnderscoreESX_SX_EEEEENS4_13SM90_TMA_LOADENS4_14ComposedLayoutINS4_7SwizzleILi3ELi4ELi3EEENS4_18smem_ptr_flag_bitsILi8EEENST_INS5_IJNSA_ILi8EEENSA_ILi128EEEEEENS5_IJS17_SC_EEEEEEEvNS4_8identityENS4_23SM90_TMA_LOAD_MULTICASTES1B_vS1C_EENS_8epilogue10collective6detail29Sm90TmaWarpSpecializedAdapterINS1G_15DefaultEpilogueISJ_SK_SK_NS1F_6thread17LinearCombinationISJ_Li1EffLNS1K_9ScaleType4KindE0ELNS_15FloatRoundStyleE2ESJ_EENS1_15EpilogueDefaultEEEEEvvEEEEvNT_6ParamsE,@function
        .size           _ZN7cutlass13device_kernelINS_4gemm6kernel13GemmUniversalIN4cute5tupleIJiiiiEEENS1_10collective13CollectiveMmaINS1_37MainloopSm90TmaGmmaWarpSpecializedFP8ILi3ENS5_IJNS4_1CILi2EEENSA_ILi1EEESC_EEENS1_35KernelTmaWarpSpecializedCooperativeEEENS5_IJNSA_ILi256EEENSA_ILi16EEESG_EEENS_12float_e4m3_tENS5_IJlSC_lEEESJ_SK_NS4_8TiledMMAINS4_8MMA_AtomIJNS4_4SM904GMMA30MMA_64x16x32_F32E4M3E4M3_SS_TNILNSO_7ScaleInE1ELSQ_1EEEEEENS4_6LayoutISD_NS5_IJSC_NSA_ILi0EEESU_EEEEENS5_IJNS4_10UnderscoreESX_SX_EEEEENS4_13SM90_TMA_LOADENS4_14ComposedLayoutINS4_7SwizzleILi3ELi4ELi3EEENS4_18smem_ptr_flag_bitsILi8EEENST_INS5_IJNSA_ILi8EEENSA_ILi128EEEEEENS5_IJS17_SC_EEEEEEEvNS4_8identityENS4_23SM90_TMA_LOAD_MULTICASTES1B_vS1C_EENS_8epilogue10collective6detail29Sm90TmaWarpSpecializedAdapterINS1G_15DefaultEpilogueISJ_SK_SK_NS1F_6thread17LinearCombinationISJ_Li1EffLNS1K_9ScaleType4KindE0ELNS_15FloatRoundStyleE2ESJ_EENS1_15EpilogueDefaultEEEEEvvEEEEvNT_6ParamsE,(.L_x_108 - _ZN7cutlass13device_kernelINS_4gemm6kernel13GemmUniversalIN4cute5tupleIJiiiiEEENS1_10collective13CollectiveMmaINS1_37MainloopSm90TmaGmmaWarpSpecializedFP8ILi3ENS5_IJNS4_1CILi2EEENSA_ILi1EEESC_EEENS1_35KernelTmaWarpSpecializedCooperativeEEENS5_IJNSA_ILi256EEENSA_ILi16EEESG_EEENS_12float_e4m3_tENS5_IJlSC_lEEESJ_SK_NS4_8TiledMMAINS4_8MMA_AtomIJNS4_4SM904GMMA30MMA_64x16x32_F32E4M3E4M3_SS_TNILNSO_7ScaleInE1ELSQ_1EEEEEENS4_6LayoutISD_NS5_IJSC_NSA_ILi0EEESU_EEEEENS5_IJNS4_10UnderscoreESX_SX_EEEEENS4_13SM90_TMA_LOADENS4_14ComposedLayoutINS4_7SwizzleILi3ELi4ELi3EEENS4_18smem_ptr_flag_bitsILi8EEENST_INS5_IJNSA_ILi8EEENSA_ILi128EEEEEENS5_IJS17_SC_EEEEEEEvNS4_8identityENS4_23SM90_TMA_LOAD_MULTICASTES1B_vS1C_EENS_8epilogue10collective6detail29Sm90TmaWarpSpecializedAdapterINS1G_15DefaultEpilogueISJ_SK_SK_NS1F_6thread17LinearCombinationISJ_Li1EffLNS1K_9ScaleType4KindE0ELNS_15FloatRoundStyleE2ESJ_EENS1_15EpilogueDefaultEEEEEvvEEEEvNT_6ParamsE)
        .other          _ZN7cutlass13device_kernelINS_4gemm6kernel13GemmUniversalIN4cute5tupleIJiiiiEEENS1_10collective13CollectiveMmaINS1_37MainloopSm90TmaGmmaWarpSpecializedFP8ILi3ENS5_IJNS4_1CILi2EEENSA_ILi1EEESC_EEENS1_35KernelTmaWarpSpecializedCooperativeEEENS5_IJNSA_ILi256EEENSA_ILi16EEESG_EEENS_12float_e4m3_tENS5_IJlSC_lEEESJ_SK_NS4_8TiledMMAINS4_8MMA_AtomIJNS4_4SM904GMMA30MMA_64x16x32_F32E4M3E4M3_SS_TNILNSO_7ScaleInE1ELSQ_1EEEEEENS4_6LayoutISD_NS5_IJSC_NSA_ILi0EEESU_EEEEENS5_IJNS4_10UnderscoreESX_SX_EEEEENS4_13SM90_TMA_LOADENS4_14ComposedLayoutINS4_7SwizzleILi3ELi4ELi3EEENS4_18smem_ptr_flag_bitsILi8EEENST_INS5_IJNSA_ILi8EEENSA_ILi128EEEEEENS5_IJS17_SC_EEEEEEEvNS4_8identityENS4_23SM90_TMA_LOAD_MULTICASTES1B_vS1C_EENS_8epilogue10collective6detail29Sm90TmaWarpSpecializedAdapterINS1G_15DefaultEpilogueISJ_SK_SK_NS1F_6thread17LinearCombinationISJ_Li1EffLNS1K_9ScaleType4KindE0ELNS_15FloatRoundStyleE2ESJ_EENS1_15EpilogueDefaultEEEEEvvEEEEvNT_6ParamsE,@"STO_CUDA_ENTRY STV_DEFAULT"
_ZN7cutlass13device_kernelINS_4gemm6kernel13GemmUniversalIN4cute5tupleIJiiiiEEENS1_10collective13CollectiveMmaINS1_37MainloopSm90TmaGmmaWarpSpecializedFP8ILi3ENS5_IJNS4_1CILi2EEENSA_ILi1EEESC_EEENS1_35KernelTmaWarpSpecializedCooperativeEEENS5_IJNSA_ILi256EEENSA_ILi16EEESG_EEENS_12float_e4m3_tENS5_IJlSC_lEEESJ_SK_NS4_8TiledMMAINS4_8MMA_AtomIJNS4_4SM904GMMA30MMA_64x16x32_F32E4M3E4M3_SS_TNILNSO_7ScaleInE1ELSQ_1EEEEEENS4_6LayoutISD_NS5_IJSC_NSA_ILi0EEESU_EEEEENS5_IJNS4_10UnderscoreESX_SX_EEEEENS4_13SM90_TMA_LOADENS4_14ComposedLayoutINS4_7SwizzleILi3ELi4ELi3EEENS4_18smem_ptr_flag_bitsILi8EEENST_INS5_IJNSA_ILi8EEENSA_ILi128EEEEEENS5_IJS17_SC_EEEEEEEvNS4_8identityENS4_23SM90_TMA_LOAD_MULTICASTES1B_vS1C_EENS_8epilogue10collective6detail29Sm90TmaWarpSpecializedAdapterINS1G_15DefaultEpilogueISJ_SK_SK_NS1F_6thread17LinearCombinationISJ_Li1EffLNS1K_9ScaleType4KindE0ELNS_15FloatRoundStyleE2ESJ_EENS1_15EpilogueDefaultEEEEEvvEEEEvNT_6ParamsE:
[----:B------:R-:W-:Y:S01]  /*0000*/  LDC R1, c[0x0][0x28] ;  /* 0x00000a00ff017b82 */ /* 0x000fe20000000800 */
[----:B------:R-:W0:Y:S01]  /*0010*/  S2R R0, SR_TID.X ;  /* 0x0000000000007919 */ /* 0x000e220000002100 */
[----:B------:R-:W-:Y:S01]  /*0020*/  ELECT P0, URZ, PT ;  /* 0x00000000003f782f */ /* 0x000fe20003800000 */
[----:B------:R-:W-:Y:S01]  /*0030*/  BSSY B0, `(.L_x_0) ;  /* 0x000000f000007945 */ /* 0x000fe20003800000 */
[--C-:B0-----:R-:W-:Y:S02]  /*0040*/  SHF.R.U32.HI R2, RZ, 0x5, R0.reuse ;  /* 0x00000005ff027819 */ /* 0x101fe40000011600 */
[----:B------:R-:W-:-:S03]  /*0050*/  SHF.R.U32.HI R4, RZ, 0x7, R0 ;  /* 0x00000007ff047819 */ /* 0x000fc60000011600 */
[----:B------:R-:W0:Y:S04]  /*0060*/  SHFL.IDX PT, R3, R2, RZ, 0x1f ;  /* 0x00001fff02037589 */ /* 0x000e2800000e0000 */
[----:B------:R1:W2:Y:S01]  /*0070*/  SHFL.IDX PT, R5, R4, RZ, 0x1f ;  /* 0x00001fff04057589 */ /* 0x0002a200000e0000 */
[----:B0-----:R-:W-:-:S13]  /*0080*/  ISETP.NE.OR P0, PT, R3, RZ, !P0 ;  /* 0x000000ff0300720c */ /* 0x001fda0004705670 */
[----:B-12---:R-:W-:Y:S05]  /*0090*/  @P0 BRA `(.L_x_1) ;  /* 0x0000000000200947 */ /* 0x006fea0003800000 */
[----:B------:R-:W-:Y:S02]  /*00a0*/  ULDC.64 UR4, c[0x0][0x198] ;  /* 0x0000660000047ab9 */ /* 0x000fe40000000a00 */
[----:B------:R-:W-:Y:S02]  /*00b0*/  UIADD3 UR6, UP0, UR4, 0xf0, URZ ;  /* 0x000000f004067890 */ /* 0x000fe4000ff1e03f */
[----:B------:R-:W-:Y:S02]  /*00c0*/  UIADD3 UR4, UP1, UR4, 0x1f0, URZ ;  /* 0x000001f004047890 */ /* 0x000fe4000ff3e03f */
[----:B------:R-:W-:Y:S02]  /*00d0*/  UIADD3.X UR7, URZ, UR5, URZ, UP0, !UPT ;  /* 0x000000053f077290 */ /* 0x000fe400087fe43f */
[----:B------:R-:W-:-:S07]  /*00e0*/  UIADD3.X UR5, URZ, UR5, URZ, UP1, !UPT ;  /* 0x000000053f057290 */ /* 0x000fce0008ffe43f */
[----:B------:R0:W-:Y:S02]  /*00f0*/  UTMACCTL.PF [UR6] ;  /* 0x00000000060079b9 */ /* 0x0001e40008040000 */
[----:B------:R0:W-:Y:S02]  /*0100*/  UTMACCTL.PF [UR4] ;  /* 0x00000000040079b9 */ /* 0x0001e40008040000 */
[----:B0-----:R-:W-:Y:S01]  /*0110*/  NOP ;  /* 0x0000000000007918 */ /* 0x001fe20000000000 */
.L_x_1:
[----:B------:R-:W-:Y:S05]  /*0120*/  BSYNC B0 ;  /* 0x0000000000007941 */ /* 0x000fea0003800000 */
.L_x_0:
[----:B------:R-:W0:Y:S02]  /*0130*/  SHFL.IDX PT, R6, R2, RZ, 0x1f ;  /* 0x00001fff02067589 */ /* 0x000e2400000e0000 */
[----:B0-----:R-:W-:-:S13]  /*0140*/  ISETP.NE.AND P0, PT, R6, RZ, PT ;  /* 0x000000ff0600720c */ /* 0x001fda0003f05270 */
[----:B------:R-:W-:Y:S05]  /*0150*/  @P0 BRA `(.L_x_2) ;  /* 0x0000000000500947 */ /* 0x000fea0003800000 */
[----:B------:R-:W0:Y:S01]  /*0160*/  S2UR UR8, SR_CgaCtaId ;  /* 0x00000000000879c3 */ /* 0x000e220000008800 */
[----:B------:R-:W-:Y:S01]  /*0170*/  UMOV UR4, 0x400 ;  /* 0x0000040000047882 */ /* 0x000fe20000000000 */
[----:B------:R-:W-:Y:S01]  /*0180*/  UMOV UR5, 0x1 ;  /* 0x0000000100057882 */ /* 0x000fe20000000000 */
[----:B------:R-:W-:Y:S01]  /*0190*/  UMOV UR6, 0x4 ;  /* 0x0000000400067882 */ /* 0x000fe20000000000 */
[----:B------:R-:W-:Y:S01]  /*01a0*/  ELECT P0, URZ, PT ;  /* 0x00000000003f782f */ /* 0x000fe20003800000 */
[----:B------:R-:W-:-:S04]  /*01b0*/  UIADD3 UR6, -UR6, 0x100000, URZ ;  /* 0x0010000006067890 */ /* 0x000fc8000fffe13f */
[----:B------:R-:W-:Y:S02]  /*01c0*/  USHF.L.U32 UR7, UR6, 0xb, URZ ;  /* 0x0000000b06077899 */ /* 0x000fe4000800063f */
[----:B------:R-:W-:Y:S02]  /*01d0*/  USHF.L.U32 UR6, UR6, 0x1, URZ ;  /* 0x0000000106067899 */ /* 0x000fe4000800063f */
[----:B0-----:R-:W-:Y:S02]  /*01e0*/  ULEA UR8, UR8, UR4, 0x18 ;  /* 0x0000000408087291 */ /* 0x001fe4000f8ec03f */
[----:B------:R-:W-:-:S04]  /*01f0*/  UIADD3 UR4, -UR5, 0x100000, URZ ;  /* 0x0010000005047890 */ /* 0x000fc8000fffe13f */
[----:B------:R-:W-:Y:S02]  /*0200*/  USHF.L.U32 UR5, UR4, 0xb, URZ ;  /* 0x0000000b04057899 */ /* 0x000fe4000800063f */
[----:B------:R-:W-:Y:S01]  /*0210*/  USHF.L.U32 UR4, UR4, 0x1, URZ ;  /* 0x0000000104047899 */ /* 0x000fe2000800063f */
[----:B------:R-:W0:Y:S11]  /*0220*/  FENCE.VIEW.ASYNC.S ;  /* 0x00000000000073c6 */ /* 0x000e360000000000 */
[----:B0-----:R0:W1:Y:S01]  /*0230*/  SYNCS.EXCH.64 URZ, [UR8], UR4 ;  /* 0x00000004083f75b2 */ /* 0x0010620008000100 */
[----:B------:R0:W2:Y:S01]  /*0240*/  SYNCS.EXCH.64 URZ, [UR8+0x18], UR6 ;  /* 0x00001806083f75b2 */ /* 0x0000a20008000100 */
[----:B------:R0:W3:Y:S01]  /*0250*/  SYNCS.EXCH.64 URZ, [UR8+0x8], UR4 ;  /* 0x00000804083f75b2 */ /* 0x0000e20008000100 */
[----:B------:R0:W4:Y:S01]  /*0260*/  SYNCS.EXCH.64 URZ, [UR8+0x20], UR6 ;  /* 0x00002006083f75b2 */ /* 0x0001220008000100 */
[----:B------:R0:W0:Y:S01]  /*0270*/  SYNCS.EXCH.64 URZ, [UR8+0x10], UR4 ;  /* 0x00001004083f75b2 */ /* 0x0000220008000100 */
[----:B------:R0:W0:Y:S01]  /*0280*/  SYNCS.EXCH.64 URZ, [UR8+0x28], UR6 ;  /* 0x00002806083f75b2 */ /* 0x0000220008000100 */
[----:B------:R-:W-:Y:S01]  /*0290*/  NOP ;  /* 0x0000000000007918 */ /* 0x000fe20000000000 */
.L_x_2:
[----:B------:R-:W-:Y:S01]  /*02a0*/  SHF.R.S32.HI R7, RZ, 0x1f, R0 ;  /* 0x0000001fff077819 */ /* 0x000fe20000011400 */
[----:B------:R-:W5:Y:S01]  /*02b0*/  SHFL.IDX PT, R2, R2, RZ, 0x1f ;  /* 0x00001fff02027589 */ /* 0x000f6200000e0000 */
[----:B0-----:R-:W0:Y:S01]  /*02c0*/  S2UR UR8, SR_CTAID.X ;  /* 0x00000000000879c3 */ /* 0x001e220000002500 */
[----:B------:R-:W-:Y:S02]  /*02d0*/  ELECT P0, URZ, PT ;  /* 0x00000000003f782f */ /* 0x000fe40003800000 */
[----:B------:R-:W-:Y:S01]  /*02e0*/  LEA.HI R7, R7, R0, RZ, 0x7 ;  /* 0x0000000007077211 */ /* 0x000fe200078f38ff */
[----:B------:R-:W1:Y:S01]  /*02f0*/  S2R R4, SR_CTAID.Y ;  /* 0x0000000000047919 */ /* 0x000e620000002600 */
[----:B------:R-:W-:Y:S01]  /*0300*/  SHF.R.S32.HI R11, RZ, 0x1f, R6 ;  /* 0x0000001fff0b7819 */ /* 0x000fe20000011406 */
[----:B------:R-:W-:Y:S01]  /*0310*/  ULDC UR4, c[0x0][0x150] ;  /* 0x0000540000047ab9 */ /* 0x000fe20000000800 */
[----:B------:R-:W-:Y:S01]  /*0320*/  LOP3.LUT R7, R7, 0xffffff80, RZ, 0xc0, !PT ;  /* 0xffffff8007077812 */ /* 0x000fe200078ec0ff */
[----:B------:R-:W-:Y:S01]  /*0330*/  VIADD R16, R5, 0xffffffff ;  /* 0xffffffff05107836 */ /* 0x000fe20000000000 */
[----:B------:R-:W-:Y:S01]  /*0340*/  LEA.HI R11, R11, R6, RZ, 0x2 ;  /* 0x000000060b0b7211 */ /* 0x000fe200078f10ff */
[----:B------:R-:W2:Y:S01]  /*0350*/  LDC R10, c[0x0][0x144] ;  /* 0x00005100ff0a7b82 */ /* 0x000ea20000000800 */
[----:B------:R-:W-:Y:S01]  /*0360*/  NOP ;  /* 0x0000000000007918 */ /* 0x000fe20000000000 */
[----:B------:R-:W-:Y:S01]  /*0370*/  IMAD.IADD R7, R0, 0x1, -R7 ;  /* 0x0000000100077824 */ /* 0x000fe200078e0a07 */
[----:B------:R-:W-:Y:S01]  /*0380*/  LOP3.LUT R11, R11, 0x3ffffffc, RZ, 0xc0, !PT ;  /* 0x3ffffffc0b0b7812 */ /* 0x000fe200078ec0ff */
[----:B------:R-:W-:Y:S01]  /*0390*/  NOP ;  /* 0x0000000000007918 */ /* 0x000fe20000000000 */
[----:B------:R-:W-:-:S02]  /*03a0*/  ISETP.GE.U32.AND P6, PT, R16, 0x2, PT ;  /* 0x000000021000780c */ /* 0x000fc40003fc6070 */
[----:B------:R-:W-:Y:S01]  /*03b0*/  SHF.R.S32.HI R8, RZ, 0x1f, R7 ;  /* 0x0000001fff087819 */ /* 0x000fe20000011407 */
[----:B------:R-:W-:Y:S01]  /*03c0*/  IMAD.IADD R6, R6, 0x1, -R11 ;  /* 0x0000000106067824 */ /* 0x000fe200078e0a0b */
[----:B------:R-:W3:Y:S01]  /*03d0*/  LDC R13, c[0x0][0x140] ;  /* 0x00005000ff0d7b82 */ /* 0x000ee20000000800 */
[----:B------:R-:W-:Y:S02]  /*03e0*/  ISETP.NE.AND P4, PT, R5, RZ, PT ;  /* 0x000000ff0500720c */ /* 0x000fe40003f85270 */
[----:B------:R-:W-:Y:S02]  /*03f0*/  LEA.HI R8, R8, R7, RZ, 0x3 ;  /* 0x0000000708087211 */ /* 0x000fe400078f18ff */
[----:B-----5:R-:W-:Y:S02]  /*0400*/  ISETP.NE.OR P0, PT, R2, RZ, !P0 ;  /* 0x000000ff0200720c */ /* 0x020fe40004705670 */
[--C-:B------:R-:W-:Y:S01]  /*0410*/  SHF.R.S32.HI R2, RZ, 0x3, R8.reuse ;  /* 0x00000003ff027819 */ /* 0x100fe20000011408 */
[----:B------:R-:W5:Y:S01]  /*0420*/  LDC R11, c[0x0][0x148] ;  /* 0x00005200ff0b7b82 */ /* 0x000f620000000800 */
[----:B------:R-:W-:-:S02]  /*0430*/  SHF.R.S32.HI R9, RZ, 0x1f, R8 ;  /* 0x0000001fff097819 */ /* 0x000fc40000011408 */
[----:B0-----:R-:W-:Y:S02]  /*0440*/  I2FP.F32.U32 R8, UR8 ;  /* 0x0000000800087c45 */ /* 0x001fe40008201000 */
[----:B------:R-:W-:-:S03]  /*0450*/  LEA.HI R9, R9, R2, RZ, 0x2 ;  /* 0x0000000209097211 */ /* 0x000fc600078f10ff */
[----:B------:R-:W-:Y:S01]  /*0460*/  FMUL R8, R8, UR4 ;  /* 0x0000000408087c20 */ /* 0x000fe20008400000 */
[----:B------:R-:W-:Y:S01]  /*0470*/  LOP3.LUT R9, R9, 0xfffffffc, RZ, 0xc0, !PT ;  /* 0xfffffffc09097812 */ /* 0x000fe200078ec0ff */
[----:B------:R-:W-:Y:S01]  /*0480*/  VOTEU.ALL UP0, P0 ;  /* 0x00000000003f7886 */ /* 0x000fe20000000000 */
[----:B-1----:R-:W-:Y:S01]  /*0490*/  I2FP.F32.U32 R12, R4 ;  /* 0x00000004000c7245 */ /* 0x002fe20000201000 */
[----:B------:R-:W-:Y:S01]  /*04a0*/  ULDC UR4, c[0x0][0x154] ;  /* 0x0000550000047ab9 */ /* 0x000fe20000000800 */
[----:B------:R-:W-:Y:S01]  /*04b0*/  VOTEU.ALL UP1, P0 ;  /* 0x00000000003f7886 */ /* 0x000fe20000020000 */
[----:B------:R-:W0:Y:S01]  /*04c0*/  F2I.U32.TRUNC.NTZ R8, R8 ;  /* 0x0000000800087305 */ /* 0x000e22000020f000 */
[----:B------:R-:W-:Y:S01]  /*04d0*/  IMAD.IADD R9, R2, 0x1, -R9 ;  /* 0x0000000102097824 */ /* 0x000fe200078e0a09 */
[----:B------:R-:W1:Y:S01]  /*04e0*/  @!UP0 S2UR UR7, SR_CgaCtaId ;  /* 0x00000000000789c3 */ /* 0x000e620000008800 */
[----:B------:R-:W-:Y:S01]  /*04f0*/  FMUL R12, R12, UR4 ;  /* 0x000000040c0c7c20 */ /* 0x000fe20008400000 */
[----:B------:R-:W-:Y:S01]  /*0500*/  UMOV UR4, 0x20 ;  /* 0x0000002000047882 */ /* 0x000fe20000000000 */
[----:B------:R-:W-:Y:S01]  /*0510*/  IMAD R6, R6, 0x4, R9 ;  /* 0x0000000406067824 */ /* 0x000fe200078e0209 */
[----:B------:R-:W-:Y:S01]  /*0520*/  @!UP0 UMOV UR6, 0x400 ;  /* 0x0000040000068882 */ /* 0x000fe20000000000 */
[----:B------:R-:W-:-:S04]  /*0530*/  @!UP0 UIADD3 UR4, -UR4, 0x100000, URZ ;  /* 0x0010000004048890 */ /* 0x000fc8000fffe13f */
[----:B------:R-:W-:Y:S02]  /*0540*/  @!UP0 USHF.L.U32 UR5, UR4, 0xb, URZ ;  /* 0x0000000b04058899 */ /* 0x000fe4000800063f */
[----:B------:R-:W-:Y:S01]  /*0550*/  @!UP0 USHF.L.U32 UR4, UR4, 0x1, URZ ;  /* 0x0000000104048899 */ /* 0x000fe2000800063f */
[----:B---3--:R-:W-:Y:S01]  /*0560*/  ISETP.EQ.U32.AND P2, PT, R13, 0x1, PT ;  /* 0x000000010d00780c */ /* 0x008fe20003f42070 */
[----:B------:R-:W3:Y:S01]  /*0570*/  F2I.U32.TRUNC.NTZ R12, R12 ;  /* 0x0000000c000c7305 */ /* 0x000ee2000020f000 */
[----:B------:R-:W-:-:S04]  /*0580*/  LEA.HI R2, R6, R6, RZ, 0x1 ;  /* 0x0000000606027211 */ /* 0x000fc800078f08ff */
[----:B------:R-:W-:Y:S01]  /*0590*/  LOP3.LUT R9, R2, 0xfffffffe, RZ, 0xc0, !PT ;  /* 0xfffffffe02097812 */ /* 0x000fe200078ec0ff */
[----:B0-----:R-:W-:Y:S01]  /*05a0*/  IMAD.MOV R15, RZ, RZ, -R8 ;  /* 0x000000ffff0f7224 */ /* 0x001fe200078e0a08 */
[----:B------:R-:W-:-:S03]  /*05b0*/  SHF.R.S32.HI R2, RZ, 0x1f, R3 ;  /* 0x0000001fff027819 */ /* 0x000fc60000011403 */
[----:B--2---:R-:W-:Y:S01]  /*05c0*/  IMAD R10, R10, R15, UR8 ;  /* 0x000000080a0a7e24 */ /* 0x004fe2000f8e020f */
[----:B------:R-:W-:Y:S01]  /*05d0*/  LEA.HI R2, R2, R3, RZ, 0x2 ;  /* 0x0000000302027211 */ /* 0x000fe200078f10ff */
[----:B------:R-:W-:-:S03]  /*05e0*/  IMAD.IADD R9, R6, 0x1, -R9 ;  /* 0x0000000106097824 */ /* 0x000fc600078e0a09 */
[----:B------:R-:W-:Y:S01]  /*05f0*/  LOP3.LUT R2, R2, 0xfffffffc, RZ, 0xc0, !PT ;  /* 0xfffffffc02027812 */ /* 0x000fe200078ec0ff */
[----:B---3--:R-:W-:Y:S01]  /*0600*/  IMAD.MOV R20, RZ, RZ, -R12 ;  /* 0x000000ffff147224 */ /* 0x008fe200078e0a0c */
[----:B------:R-:W-:Y:S01]  /*0610*/  ISETP.NE.AND P3, PT, R9, R10, PT ;  /* 0x0000000a0900720c */ /* 0x000fe20003f65270 */
[C---:B------:R-:W-:Y:S01]  /*0620*/  IMAD.SHL.U32 R9, R6.reuse, 0x4, RZ ;  /* 0x0000000406097824 */ /* 0x040fe200078e00ff */
[----:B-1----:R-:W-:Y:S01]  /*0630*/  @!UP0 ULEA UR6, UR7, UR6, 0x18 ;  /* 0x0000000607068291 */ /* 0x002fe2000f8ec03f */
[----:B------:R-:W-:Y:S01]  /*0640*/  IMAD.IADD R2, R3, 0x1, -R2 ;  /* 0x0000000103027824 */ /* 0x000fe200078e0a02 */
[----:B------:R-:W-:Y:S01]  /*0650*/  VOTEU.ALL UP0, P0 ;  /* 0x00000000003f7886 */ /* 0x000fe20000000000 */
[----:B------:R-:W-:Y:S01]  /*0660*/  LOP3.LUT P0, RZ, R7, 0x7, RZ, 0xc0, !PT ;  /* 0x0000000707ff7812 */ /* 0x000fe2000780c0ff */
[----:B------:R-:W-:Y:S01]  /*0670*/  IMAD.MOV.U32 R7, RZ, RZ, 0x1 ;  /* 0x00000001ff077424 */ /* 0x000fe200078e00ff */
[----:B------:R-:W-:Y:S01]  /*0680*/  LOP3.LUT R3, R6, 0xc, R9, 0x78, !PT ;  /* 0x0000000c06037812 */ /* 0x000fe200078e7809 */
[----:B-----5:R-:W-:Y:S01]  /*0690*/  IMAD R9, R11, R20, R4 ;  /* 0x000000140b097224 */ /* 0x020fe200078e0204 */
[----:B------:R-:W-:-:S02]  /*06a0*/  ISETP.NE.AND P1, PT, R2, 0x3, PT ;  /* 0x000000030200780c */ /* 0x000fc40003f25270 */
[C---:B------:R-:W-:Y:S02]  /*06b0*/  ISETP.LT.U32.AND P0, PT, R3.reuse, 0x2, !P0 ;  /* 0x000000020300780c */ /* 0x040fe40004701070 */
[----:B------:R-:W-:Y:S01]  /*06c0*/  @P3 LEA.HI R6, R3, R3, RZ, 0x1 ;  /* 0x0000000303063211 */ /* 0x000fe200078f08ff */
[----:B------:R-:W0:Y:S02]  /*06d0*/  FENCE.VIEW.ASYNC.S ;  /* 0x00000000000073c6 */ /* 0x000e240000000000 */
[----:B0-----:R0:W1:Y:S01]  /*06e0*/  @!UP0 SYNCS.EXCH.64 URZ, [UR6+0x40], UR4 ;  /* 0x00004004063f85b2 */ /* 0x0010620008000100 */
[----:B------:R-:W-:Y:S02]  /*06f0*/  ISETP.EQ.OR P1, PT, R2, RZ, !P1 ;  /* 0x000000ff0200720c */ /* 0x000fe40004f22670 */
[----:B------:R-:W-:Y:S02]  /*0700*/  @P3 SHF.R.S32.HI R6, RZ, 0x1, R6 ;  /* 0x00000001ff063819 */ /* 0x000fe40000011406 */
[----:B------:R-:W-:-:S02]  /*0710*/  ISETP.EQ.AND P1, PT, R5, RZ, P1 ;  /* 0x000000ff0500720c */ /* 0x000fc40000f22270 */
[----:B------:R-:W-:Y:S02]  /*0720*/  @P3 ISETP.NE.AND P5, PT, R6, R9, PT ;  /* 0x000000090600320c */ /* 0x000fe40003fa5270 */
[----:B------:R-:W-:Y:S02]  /*0730*/  SEL R8, RZ, 0x1, !P0 ;  /* 0x00000001ff087807 */ /* 0x000fe40004000000 */
[----:B------:R-:W-:Y:S02]  /*0740*/  @P3 SEL R7, RZ, 0x1, P5 ;  /* 0x00000001ff073807 */ /* 0x000fe40002800000 */
[----:B------:R-:W-:Y:S02]  /*0750*/  SEL R6, RZ, 0x1, !P1 ;  /* 0x00000001ff067807 */ /* 0x000fe40004800000 */
[----:B------:R-:W-:Y:S01]  /*0760*/  LOP3.LUT R7, R7, R8, RZ, 0xc0, !PT ;  /* 0x0000000807077212 */ /* 0x000fe200078ec0ff */
[----:B------:R0:W2:Y:S01]  /*0770*/  @!UP1 SYNCS.EXCH.64 URZ, [UR6+0x48], UR4 ;  /* 0x00004804063f95b2 */ /* 0x0000a20008000100 */
[----:B------:R-:W-:Y:S01]  /*0780*/  SEL R6, R6, 0x2, P6 ;  /* 0x0000000206067807 */ /* 0x000fe20003000000 */
[----:B------:R-:W-:Y:S01]  /*0790*/  NOP ;  /* 0x0000000000007918 */ /* 0x000fe20000000000 */
[----:B------:R-:W-:Y:S05]  /*07a0*/  @!P2 BRA `(.L_x_3) ;  /* 0x000000000008a947 */ /* 0x000fea0003800000 */
[----:B-12-4-:R-:W-:Y:S01]  /*07b0*/  UCGABAR_ARV ;  /* 0x00000000000079c7 */ /* 0x016fe20008000000 */
[----:B------:R-:W-:Y:S05]  /*07c0*/  BRA `(.L_x_4) ;  /* 0x0000000000047947 */ /* 0x000fea0003800000 */
.L_x_3:
[----:B-12-4-:R-:W-:Y:S01]  /*07d0*/  NOP ;  /* 0x0000000000007918 */ /* 0x016fe20000000000 */
.L_x_4:
[----:B------:R-:W1:Y:S01]  /*07e0*/  LDC R5, c[0x0][0x65c] ;  /* 0x00019700ff057b82 */ /* 0x000e620000000800 */
[----:B------:R-:W-:Y:S02]  /*07f0*/  IMAD.U32 R8, RZ, RZ, UR8 ;  /* 0x00000008ff087e24 */ /* 0x000fe4000f8e00ff */
[----:B------:R-:W-:Y:S01]  /*0800*/  IMAD.MOV.U32 R9, RZ, RZ, RZ ;  /* 0x000000ffff097224 */ /* 0x000fe200078e00ff */
[----:B-1----:R-:W-:-:S13]  /*0810*/  ISETP.NE.AND P3, PT, R5, 0x1, PT ;  /* 0x000000010500780c */ /* 0x002fda0003f65270 */
[----:B------:R-:W1:Y:S01]  /*0820*/  @P3 LDC R15, c[0x0][0x10] ;  /* 0x00000400ff0f3b82 */ /* 0x000e620000000800 */
[----:B------:R-:W-:Y:S02]  /*0830*/  @P3 IMAD.MOV.U32 R5, RZ, RZ, RZ ;  /* 0x000000ffff053224 */ /* 0x000fe400078e00ff */
[----:B------:R-:W-:-:S05]  /*0840*/  @P3 IMAD.MOV.U32 R17, RZ, RZ, RZ ;  /* 0x000000ffff113224 */ /* 0x000fca00078e00ff */
[----:B------:R-:W2:Y:S01]  /*0850*/  @!P3 LDC R13, c[0x0][0xc] ;  /* 0x00000300ff0dbb82 */ /* 0x000ea20000000800 */
[----:B-1----:R-:W-:-:S04]  /*0860*/  @P3 IMAD.WIDE.U32 R14, R15, UR8, R4 ;  /* 0x000000080f0e3c25 */ /* 0x002fc8000f8e0004 */
[----:B--2---:R-:W-:-:S04]  /*0870*/  @!P3 IMAD.WIDE.U32 R12, R4, R13, R8 ;  /* 0x0000000d040cb225 */ /* 0x004fc800078e0008 */
[----:B------:R-:W-:Y:S02]  /*0880*/  @P3 IMAD.MOV.U32 R8, RZ, RZ, R14 ;  /* 0x000000ffff083224 */ /* 0x000fe400078e000e */
[----:B------:R-:W-:Y:S02]  /*0890*/  @P3 IMAD.IADD R9, R15, 0x1, R17 ;  /* 0x000000010f093824 */ /* 0x000fe400078e0211 */
[----:B------:R-:W-:Y:S02]  /*08a0*/  @!P3 IMAD.MOV.U32 R8, RZ, RZ, R12 ;  /* 0x000000ffff08b224 */ /* 0x000fe400078e000c */
[----:B------:R-:W-:Y:S01]  /*08b0*/  @!P3 IMAD.MOV.U32 R9, RZ, RZ, R13 ;  /* 0x000000ffff09b224 */ /* 0x000fe200078e000d */
[----:B------:R-:W-:Y:S06]  /*08c0*/  @!P2 BRA `(.L_x_5) ;  /* 0x00000000000ca947 */ /* 0x000fec0003800000 */
[----:B------:R-:W-:Y:S01]  /*08d0*/  UCGABAR_WAIT ;  /* 0x0000000000007dc7 */ /* 0x000fe20008000000 */
[----:B------:R-:W-:Y:S01]  /*08e0*/  CCTL.IVALL ;  /* 0x00000000ff00798f */ /* 0x000fe20002000000 */
[----:B------:R-:W-:Y:S05]  /*08f0*/  BRA `(.L_x_6) ;  /* 0x0000000000047947 */ /* 0x000fea0003800000 */
.L_x_5:
[----:B------:R-:W-:Y:S06]  /*0900*/  BAR.SYNC.DEFER_BLOCKING 0x0 ;  /* 0x0000000000007b1d */ /* 0x000fec0000010000 */
.L_x_6:
[----:B------:R-:W-:Y:S05]  /*0910*/  @!P4 BRA `(.L_x_7) ;  /* 0x0000003c0084c947 */ /* 0x000fea0003800000 */
[----:B------:R-:W-:-:S13]  /*0920*/  ISETP.GT.U32.AND P0, PT, R16, 0x1, PT ;  /* 0x000000011000780c */ /* 0x000fda0003f04070 */
[----:B0-----:R-:W-:Y:S05]  /*0930*/  @P0 EXIT ;  /* 0x000000000000094d */ /* 0x001fea0003800000 */
[----:B------:R-:W-:Y:S01]  /*0940*/  ULDC.64 UR4, c[0x0][0x650] ;  /* 0x0001940000047ab9 */ /* 0x000fe20000000a00 */
[----:B------:R-:W-:Y:S01]  /*0950*/  PRMT R14, RZ, 0x7610, R14 ;  /* 0x00007610ff0e7816 */ /* 0x000fe2000000000e */
[----:B------:R-:W-:Y:S01]  /*0960*/  IMAD.MOV.U32 R15, RZ, RZ, -0x1 ;  /* 0xffffffffff0f7424 */ /* 0x000fe200078e00ff */
[----:B------:R-:W-:Y:S01]  /*0970*/  ISETP.GE.U32.AND P0, PT, R8, UR4, PT ;  /* 0x0000000408007c0c */ /* 0x000fe2000bf06070 */
[----:B------:R-:W-:Y:S02]  /*0980*/  IMAD.MOV.U32 R16, RZ, RZ, -0x1 ;  /* 0xffffffffff107424 */ /* 0x000fe400078e00ff */
[----:B------:R-:W-:Y:S01]  /*0990*/  IMAD.MOV.U32 R43, RZ, RZ, -0x1 ;  /* 0xffffffffff2b7424 */ /* 0x000fe200078e00ff */
[----:B------:R-:W-:-:S13]  /*09a0*/  ISETP.GE.U32.AND.EX P0, PT, R9, UR5, PT, P0 ;  /* 0x0000000509007c0c */ /* 0x000fda000bf06100 */
[----:B------:R-:W-:Y:S05]  /*09b0*/  @P0 BRA `(.L_x_8) ;  /* 0x0000000400240947 */ /* 0x000fea0003800000 */
[----:B------:R-:W0:Y:S01]  /*09c0*/  LDC.64 R22, c[0x0][0x628] ;  /* 0x00018a00ff167b82 */ /* 0x000e220000000a00 */
[----:B------:R-:W-:Y:S02]  /*09d0*/  IMAD.MOV.U32 R12, RZ, RZ, R8 ;  /* 0x000000ffff0c7224 */ /* 0x000fe400078e0008 */
[----:B------:R-:W-:-:S05]  /*09e0*/  IMAD.MOV.U32 R13, RZ, RZ, R9 ;  /* 0x000000ffff0d7224 */ /* 0x000fca00078e0009 */
[----:B------:R-:W1:Y:S08]  /*09f0*/  LDC R2, c[0x0][0x630] ;  /* 0x00018c00ff027b82 */ /* 0x000e700000000800 */
[----:B------:R-:W2:Y:S01]  /*0a00*/  LDC.64 R24, c[0x0][0x620] ;  /* 0x00018800ff187b82 */ /* 0x000ea20000000a00 */
[----:B0-----:R-:W-:-:S04]  /*0a10*/  ISETP.NE.U32.AND P0, PT, R22, RZ, PT ;  /* 0x000000ff1600720c */ /* 0x001fc80003f05070 */
[----:B------:R-:W-:-:S13]  /*0a20*/  ISETP.NE.AND.EX P0, PT, R23, RZ, PT, P0 ;  /* 0x000000ff1700720c */ /* 0x000fda0003f05300 */
[----:B-12---:R-:W-:Y:S05]  /*0a30*/  @!P0 BRA `(.L_x_9) ;  /* 0x0000000000288947 */ /* 0x006fea0003800000 */
[----:B------:R-:W0:Y:S02]  /*0a40*/  LDC R17, c[0x0][0x634] ;  /* 0x00018d00ff117b82 */ /* 0x000e240000000800 */
[----:B0-----:R-:W-:-:S05]  /*0a50*/  IADD3 R17, P0, R8, R17, RZ ;  /* 0x0000001108117210 */ /* 0x001fca0007f1e0ff */
[----:B------:R-:W-:-:S04]  /*0a60*/  IMAD.X R19, RZ, RZ, R9, P0 ;  /* 0x000000ffff137224 */ /* 0x000fc800000e0609 */
[----:B------:R-:W-:-:S04]  /*0a70*/  IMAD.WIDE.U32 R12, R19, R22, RZ ;  /* 0x00000016130c7225 */ /* 0x000fc800078e00ff */
[----:B------:R-:W-:-:S04]  /*0a80*/  IMAD.WIDE.U32 R14, P0, R17, R23, R12 ;  /* 0x00000017110e7225 */ /* 0x000fc8000780000c */
[----:B------:R-:W-:-:S04]  /*0a90*/  IMAD.WIDE.U32 R12, R17, R22, RZ ;  /* 0x00000016110c7225 */ /* 0x000fc800078e00ff */
[----:B------:R-:W-:Y:S01]  /*0aa0*/  IMAD.X R17, RZ, RZ, RZ, P0 ;  /* 0x000000ffff117224 */ /* 0x000fe200000e06ff */
[----:B------:R-:W-:Y:S01]  /*0ab0*/  IADD3 RZ, P0, R13, R14, RZ ;  /* 0x0000000e0dff7210 */ /* 0x000fe20007f1e0ff */
[----:B------:R-:W-:-:S04]  /*0ac0*/  IMAD.MOV.U32 R16, RZ, RZ, R15 ;  /* 0x000000ffff107224 */ /* 0x000fc800078e000f */
[----:B------:R-:W-:-:S08]  /*0ad0*/  IMAD.WIDE.U32.X R12, R19, R23, R16, P0 ;  /* 0x00000017130c7225 */ /* 0x000fd000000e0410 */
.L_x_9:
[----:B------:R-:W0:Y:S01]  /*0ae0*/  LDC.64 R26, c[0x0][0x640] ;  /* 0x00019000ff1a7b82 */ /* 0x000e220000000a00 */
[--C-:B------:R-:W-:Y:S01]  /*0af0*/  SHF.R.U64 R43, R12, R2, R13.reuse ;  /* 0x000000020c2b7219 */ /* 0x100fe2000000120d */
[----:B------:R-:W-:Y:S01]  /*0b00*/  IMAD R29, R11, R20, R4 ;  /* 0x000000140b1d7224 */ /* 0x000fe200078e0204 */
[----:B------:R-:W-:Y:S02]  /*0b10*/  SHF.R.U32.HI R2, RZ, R2, R13 ;  /* 0x00000002ff027219 */ /* 0x000fe4000001160d */
[----:B------:R-:W-:-:S03]  /*0b20*/  IADD3 R5, P0, RZ, -R43, RZ ;  /* 0x8000002bff057210 */ /* 0x000fc60007f1e0ff */
[----:B------:R-:W1:Y:S02]  /*0b30*/  LDC R14, c[0x0][0x618] ;  /* 0x00018600ff0e7b82 */ /* 0x000e640000000800 */
[----:B------:R-:W-:-:S04]  /*0b40*/  IMAD.X R13, RZ, RZ, ~R2, P0 ;  /* 0x000000ffff0d7224 */ /* 0x000fc800000e0e02 */
[-C--:B------:R-:W-:Y:S02]  /*0b50*/  IMAD R2, R13, R24.reuse, RZ ;  /* 0x000000180d027224 */ /* 0x080fe400078e02ff */
[----:B------:R-:W2:Y:S01]  /*0b60*/  LDC R18, c[0x0][0x608] ;  /* 0x00018200ff127b82 */ /* 0x000ea20000000800 */
[----:B------:R-:W-:-:S04]  /*0b70*/  IMAD.WIDE.U32 R12, R5, R24, R8 ;  /* 0x00000018050c7225 */ /* 0x000fc800078e0008 */
[----:B------:R-:W-:Y:S02]  /*0b80*/  IMAD R5, R5, R25, R2 ;  /* 0x0000001905057224 */ /* 0x000fe400078e0202 */
[----:B------:R-:W-:Y:S01]  /*0b90*/  IMAD.MOV.U32 R25, RZ, RZ, 0x1 ;  /* 0x00000001ff197424 */ /* 0x000fe200078e00ff */
[----:B------:R-:W3:Y:S01]  /*0ba0*/  LDC R22, c[0x0][0x658] ;  /* 0x00019600ff167b82 */ /* 0x000ee20000000800 */
[----:B------:R-:W-:Y:S01]  /*0bb0*/  IMAD.IADD R5, R13, 0x1, R5 ;  /* 0x000000010d057824 */ /* 0x000fe200078e0205 */
[----:B0-----:R-:W-:Y:S01]  /*0bc0*/  ISETP.NE.U32.AND P0, PT, R26, RZ, PT ;  /* 0x000000ff1a00720c */ /* 0x001fe20003f05070 */
[----:B------:R-:W-:-:S03]  /*0bd0*/  IMAD.MOV.U32 R13, RZ, RZ, -0x1 ;  /* 0xffffffffff0d7424 */ /* 0x000fc600078e00ff */
[----:B------:R-:W-:Y:S02]  /*0be0*/  ISETP.NE.AND.EX P0, PT, R27, RZ, PT, P0 ;  /* 0x000000ff1b00720c */ /* 0x000fe40003f05300 */
[----:B------:R-:W0:Y:S01]  /*0bf0*/  LDC R19, c[0x0][0x600] ;  /* 0x00018000ff137b82 */ /* 0x000e220000000800 */
[-CC-:B-1----:R-:W-:Y:S02]  /*0c00*/  SHF.R.U64 R16, R12, R14.reuse, R5.reuse ;  /* 0x0000000e0c107219 */ /* 0x182fe40000001205 */
[----:B------:R-:W-:-:S05]  /*0c10*/  SHF.R.U32.HI R5, RZ, R14, R5 ;  /* 0x0000000eff057219 */ /* 0x000fca0000011605 */
[----:B------:R-:W1:Y:S01]  /*0c20*/  LDC R21, c[0x0][0x648] ;  /* 0x00019200ff157b82 */ /* 0x000e620000000800 */
[-CC-:B--2---:R-:W-:Y:S02]  /*0c30*/  SHF.R.U64 R28, R16, R18.reuse, R5.reuse ;  /* 0x00000012101c7219 */ /* 0x184fe40000001205 */
[----:B------:R-:W-:-:S05]  /*0c40*/  SHF.R.U32.HI R5, RZ, R18, R5 ;  /* 0x00000012ff057219 */ /* 0x000fca0000011605 */
[----:B------:R-:W2:Y:S01]  /*0c50*/  LDC R23, c[0x0][0x638] ;  /* 0x00018e00ff177b82 */ /* 0x000ea20000000800 */
[-CC-:B---3--:R-:W-:Y:S02]  /*0c60*/  SHF.R.U64 R18, R28, R22.reuse, R5.reuse ;  /* 0x000000161c127219 */ /* 0x188fe40000001205 */
[-C--:B------:R-:W-:Y:S02]  /*0c70*/  SHF.L.U32 R2, R13, R22.reuse, RZ ;  /* 0x000000160d027219 */ /* 0x080fe400000006ff */
[----:B------:R-:W-:Y:S01]  /*0c80*/  SHF.R.U32.HI R5, RZ, R22, R5 ;  /* 0x00000016ff057219 */ /* 0x000fe20000011605 */
[----:B------:R-:W-:Y:S01]  /*0c90*/  IMAD.MOV.U32 R4, RZ, RZ, R18 ;  /* 0x000000ffff047224 */ /* 0x000fe200078e0012 */
[----:B------:R-:W-:Y:S01]  /*0ca0*/  LOP3.LUT R11, RZ, R2, RZ, 0x33, !PT ;  /* 0x00000002ff0b7212 */ /* 0x000fe200078e33ff */
[----:B------:R-:W3:Y:S01]  /*0cb0*/  LDC R24, c[0x0][0x610] ;  /* 0x00018400ff187b82 */ /* 0x000ee20000000800 */
[----:B------:R-:W-:Y:S05]  /*0cc0*/  @!P0 BRA `(.L_x_10) ;  /* 0x0000000000288947 */ /* 0x000fea0003800000 */
[----:B------:R-:W4:Y:S02]  /*0cd0*/  LDC R15, c[0x0][0x64c] ;  /* 0x00019300ff0f7b82 */ /* 0x000f240000000800 */
[----:B----4-:R-:W-:-:S05]  /*0ce0*/  IADD3 R15, P0, R18, R15, RZ ;  /* 0x0000000f120f7210 */ /* 0x010fca0007f1e0ff */
        /* <DEDUP_REMOVED lines=8> */
.L_x_10:
[----:B-1----:R-:W-:Y:S01]  /*0d70*/  SHF.R.U64 R4, R4, R21, R5 ;  /* 0x0000001504047219 */ /* 0x002fe20000001205 */
[----:B0-----:R-:W-:Y:S01]  /*0d80*/  VIADD R5, R19, 0xffffffff ;  /* 0xffffffff13057836 */ /* 0x001fe20000000000 */
[----:B------:R-:W-:Y:S01]  /*0d90*/  SHF.L.U32 R2, R25, R22, RZ ;  /* 0x0000001619027219 */ /* 0x000fe200000006ff */
[----:B------:R-:W-:Y:S01]  /*0da0*/  IMAD.MOV.U32 R14, RZ, RZ, 0x1 ;  /* 0x00000001ff0e7424 */ /* 0x000fe200078e00ff */
[----:B------:R-:W-:Y:S01]  /*0db0*/  LOP3.LUT R11, R28, R11, RZ, 0xc0, !PT ;  /* 0x0000000b1c0b7212 */ /* 0x000fe200078ec0ff */
[----:B------:R-:W-:Y:S01]  /*0dc0*/  IMAD.MOV R12, RZ, RZ, -R4 ;  /* 0x000000ffff0c7224 */ /* 0x000fe200078e0a04 */
[----:B------:R-:W-:Y:S02]  /*0dd0*/  SEL R10, R10, R29, !P3 ;  /* 0x0000001d0a0a7207 */ /* 0x000fe40005800000 */
[----:B------:R-:W-:Y:S01]  /*0de0*/  LOP3.LUT R5, R16, R5, RZ, 0xc0, !PT ;  /* 0x0000000510057212 */ /* 0x000fe200078ec0ff */
[----:B------:R-:W-:Y:S02]  /*0df0*/  IMAD R11, R2, R4, R11 ;  /* 0x00000004020b7224 */ /* 0x000fe400078e020b */
[----:B--2---:R-:W-:-:S02]  /*0e00*/  IMAD R2, R12, R23, R18 ;  /* 0x000000170c027224 */ /* 0x004fc400078e0212 */
[----:B---3--:R-:W-:Y:S02]  /*0e10*/  IMAD R10, R11, R24, R10 ;  /* 0x000000180b0a7224 */ /* 0x008fe400078e020a */
[----:B------:R-:W-:-:S05]  /*0e20*/  IMAD R15, R2, R19, R5 ;  /* 0x00000013020f7224 */ /* 0x000fca00078e0205 */
[----:B------:R-:W-:Y:S02]  /*0e30*/  SEL R16, R15, R10, !P3 ;  /* 0x0000000a0f107207 */ /* 0x000fe40005800000 */
[----:B------:R-:W-:-:S07]  /*0e40*/  SEL R15, R10, R15, !P3 ;  /* 0x0000000f0a0f7207 */ /* 0x000fce0005800000 */
.L_x_8:
[----:B------:R-:W-:-:S08]  /*0e50*/  NOP ;  /* 0x0000000000007918 */ /* 0x000fd00000000000 */
[----:B------:R-:W0:Y:S02]  /*0e60*/  USETMAXREG.TRY_ALLOC.CTAPOOL UP0, 0xe8 ;  /* 0x000000e8000079c8 */ /* 0x000e240008000600 */
[----:B0-----:R-:W-:-:S13]  /*0e70*/  PLOP3.LUT P0, PT, PT, PT, UP0, 0x80, 0x0 ;  /* 0x000000000000781c */ /* 0x001fda0003f0f008 */
[----:B------:R-:W-:Y:S05]  /*0e80*/  @!P0 BRA `(.L_x_8) ;  /* 0xfffffffc00f08947 */ /* 0x000fea000383ffff */
[----:B------:R-:W-:Y:S01]  /*0e90*/  ULDC.64 UR4, c[0x0][0x598] ;  /* 0x0001660000047ab9 */ /* 0x000fe20000000a00 */
[----:B------:R-:W-:Y:S01]  /*0ea0*/  ULDC.64 UR16, c[0x0][0x208] ;  /* 0x0000820000107ab9 */ /* 0x000fe20000000a00 */
[----:B------:R-:W-:-:S04]  /*0eb0*/  ISETP.NE.U32.AND P0, PT, RZ, UR4, PT ;  /* 0x00000004ff007c0c */ /* 0x000fc8000bf05070 */
[----:B------:R-:W-:-:S13]  /*0ec0*/  ISETP.NE.AND.EX P0, PT, RZ, UR5, PT, P0 ;  /* 0x00000005ff007c0c */ /* 0x000fda000bf05300 */
[----:B------:R-:W-:Y:S05]  /*0ed0*/  @!P0 BRA `(.L_x_11) ;  /* 0x00000000001c8947 */ /* 0x000fea0003800000 */
[----:B------:R-:W0:Y:S02]  /*0ee0*/  LDC.64 R4, c[0x0][0x598] ;  /* 0x00016600ff047b82 */ /* 0x000e240000000a00 */
[----:B0-----:R-:W2:Y:S02]  /*0ef0*/  LDG.E.64 R4, desc[UR16][R4.64] ;  /* 0x0000001004047981 */ /* 0x001ea4000c1e1b00 */
[----:B--2---:R-:W-:-:S04]  /*0f00*/  ISETP.NE.U32.AND P0, PT, R4, RZ, PT ;  /* 0x000000ff0400720c */ /* 0x004fc80003f05070 */
[----:B------:R-:W-:-:S13]  /*0f10*/  ISETP.NE.AND.EX P0, PT, R5, RZ, PT, P0 ;  /* 0x000000ff0500720c */ /* 0x000fda0003f05300 */
[----:B------:R-:W-:Y:S05]  /*0f20*/  @!P0 BRA `(.L_x_11) ;  /* 0x0000000000088947 */ /* 0x000fea0003800000 */
[----:B------:R0:W5:Y:S01]  /*0f30*/  LD.E R2, desc[UR16][R4.64] ;  /* 0x0000001004027980 */ /* 0x000162000c101900 */
[----:B------:R-:W-:Y:S05]  /*0f40*/  BRA `(.L_x_12) ;  /* 0x0000000000207947 */ /* 0x000fea0003800000 */
.L_x_11:
[----:B------:R-:W-:Y:S02]  /*0f50*/  ULDC.64 UR4, c[0x0][0x588] ;  /* 0x0001620000047ab9 */ /* 0x000fe40000000a00 */
[----:B------:R-:W-:-:S04]  /*0f60*/  ISETP.NE.U32.AND P0, PT, RZ, UR4, PT ;  /* 0x00000004ff007c0c */ /* 0x000fc8000bf05070 */
[----:B------:R-:W-:-:S13]  /*0f70*/  ISETP.NE.AND.EX P0, PT, RZ, UR5, PT, P0 ;  /* 0x00000005ff007c0c */ /* 0x000fda000bf05300 */
[----:B------:R-:W-:Y:S05]  /*0f80*/  @!P0 BRA `(.L_x_13) ;  /* 0x00000000000c8947 */ /* 0x000fea0003800000 */
[----:B------:R-:W0:Y:S02]  /*0f90*/  LDC.64 R4, c[0x0][0x588] ;  /* 0x00016200ff047b82 */ /* 0x000e240000000a00 */
[----:B0-----:R1:W5:Y:S01]  /*0fa0*/  LDG.E R2, desc[UR16][R4.64] ;  /* 0x0000001004027981 */ /* 0x001362000c1e1900 */
[----:B------:R-:W-:Y:S05]  /*0fb0*/  BRA `(.L_x_12) ;  /* 0x0000000000047947 */ /* 0x000fea0003800000 */
.L_x_13:
[----:B------:R-:W2:Y:S02]  /*0fc0*/  LDC R2, c[0x0][0x580] ;  /* 0x00016000ff027b82 */ /* 0x000ea40000000800 */
.L_x_12:
[----:B------:R-:W-:Y:S02]  /*0fd0*/  ULDC.64 UR4, c[0x0][0x5a0] ;  /* 0x0001680000047ab9 */ /* 0x000fe40000000a00 */
[----:B------:R-:W-:-:S04]  /*0fe0*/  ISETP.NE.U32.AND P0, PT, RZ, UR4, PT ;  /* 0x00000004ff007c0c */ /* 0x000fc8000bf05070 */
[----:B------:R-:W-:-:S13]  /*0ff0*/  ISETP.NE.AND.EX P0, PT, RZ, UR5, PT, P0 ;  /* 0x00000005ff007c0c */ /* 0x000fda000bf05300 */
[----:B------:R-:W-:Y:S05]  /*1000*/  @!P0 BRA `(.L_x_14) ;  /* 0x00000000001c8947 */ /* 0x000fea0003800000 */
[----:B01----:R-:W0:Y:S02]  /*1010*/  LDC.64 R4, c[0x0][0x5a0] ;  /* 0x00016800ff047b82 */ /* 0x003e240000000a00 */
[----:B0-----:R-:W3:Y:S02]  /*1020*/  LDG.E.64 R4, desc[UR16][R4.64] ;  /* 0x0000001004047981 */ /* 0x001ee4000c1e1b00 */
[----:B---3--:R-:W-:-:S04]  /*1030*/  ISETP.NE.U32.AND P0, PT, R4, RZ, PT ;  /* 0x000000ff0400720c */ /* 0x008fc80003f05070 */
[----:B------:R-:W-:-:S13]  /*1040*/  ISETP.NE.AND.EX P0, PT, R5, RZ, PT, P0 ;  /* 0x000000ff0500720c */ /* 0x000fda0003f05300 */
[----:B------:R-:W-:Y:S05]  /*1050*/  @!P0 BRA `(.L_x_14) ;  /* 0x0000000000088947 */ /* 0x000fea0003800000 */
[----:B------:R0:W5:Y:S01]  /*1060*/  LD.E R12, desc[UR16][R4.64] ;  /* 0x00000010040c7980 */ /* 0x000162000c101900 */
[----:B------:R-:W-:Y:S05]  /*1070*/  BRA `(.L_x_15) ;  /* 0x0000000000207947 */ /* 0x000fea0003800000 */
.L_x_14:
[----:B------:R-:W-:Y:S02]  /*1080*/  ULDC.64 UR4, c[0x0][0x590] ;  /* 0x0001640000047ab9 */ /* 0x000fe40000000a00 */
[----:B------:R-:W-:-:S04]  /*1090*/  ISETP.NE.U32.AND P0, PT, RZ, UR4, PT ;  /* 0x00000004ff007c0c */ /* 0x000fc8000bf05070 */
[----:B------:R-:W-:-:S13]  /*10a0*/  ISETP.NE.AND.EX P0, PT, RZ, UR5, PT, P0 ;  /* 0x00000005ff007c0c */ /* 0x000fda000bf05300 */
[----:B------:R-:W-:Y:S05]  /*10b0*/  @!P0 BRA `(.L_x_16) ;  /* 0x00000000000c8947 */ /* 0x000fea0003800000 */
[----:B------:R-:W3:Y:S02]  /*10c0*/  LDC.64 R12, c[0x0][0x590] ;  /* 0x00016400ff0c7b82 */ /* 0x000ee40000000a00 */
[----:B---3--:R3:W5:Y:S01]  /*10d0*/  LDG.E R12, desc[UR16][R12.64] ;  /* 0x000000100c0c7981 */ /* 0x008762000c1e1900 */
[----:B------:R-:W-:Y:S05]  /*10e0*/  BRA `(.L_x_15) ;  /* 0x0000000000047947 */ /* 0x000fea0003800000 */
.L_x_16:
[----:B------:R-:W4:Y:S02]  /*10f0*/  LDC R12, c[0x0][0x584] ;  /* 0x00016100ff0c7b82 */ /* 0x000f240000000800 */
.L_x_15:
[----:B------:R-:W-:-:S13]  /*1100*/  LOP3.LUT P0, RZ, R14, 0xff, RZ, 0xc0, !PT ;  /* 0x000000ff0eff7812 */ /* 0x000fda000780c0ff */
[----:B------:R-:W-:Y:S05]  /*1110*/  @!P0 EXIT ;  /* 0x000000000000894d */ /* 0x000fea0003800000 */
[----:B------:R-:W-:Y:S01]  /*1120*/  ULDC UR4, c[0x0][0x28c] ;  /* 0x0000a30000047ab9 */ /* 0x000fe20000000800 */
[----:B------:R-:W-:Y:S01]  /*1130*/  LOP3.LUT R50, R6, 0x1, RZ, 0xfc, !PT ;  /* 0x0000000106327812 */ /* 0x000fe200078efcff */
[----:B------:R-:W-:-:S04]  /*1140*/  UIADD3 UR4, UR4, 0xff, URZ ;  /* 0x000000ff04047890 */ /* 0x000fc8000fffe03f */
[----:B------:R-:W-:-:S04]  /*1150*/  USHF.R.S32.HI UR5, URZ, 0x1f, UR4 ;  /* 0x0000001f3f057899 */ /* 0x000fc80008011404 */
[----:B------:R-:W-:-:S03]  /*1160*/  ULEA.HI UR5, UR5, UR4, URZ, 0x8 ;  /* 0x0000000405057291 */ /* 0x000fc6000f8f403f */
[----:B------:R-:W-:Y:S01]  /*1170*/  UMOV UR4, URZ ;  /* 0x0000003f00047c82 */ /* 0x000fe20008000000 */
[----:B------:R-:W-:-:S03]  /*1180*/  USHF.R.S32.HI UR9, URZ, 0x8, UR5 ;  /* 0x000000083f097899 */ /* 0x000fc60008011405 */
[----:B------:R-:W-:-:S09]  /*1190*/  UMOV UR5, URZ ;  /* 0x0000003f00057c82 */ /* 0x000fd20008000000 */
.L_x_75:
[----:B01----:R-:W-:Y:S01]  /*11a0*/  LOP3.LUT R4, R0, 0x80, RZ, 0xc0, !PT ;  /* 0x0000008000047812 */ /* 0x003fe200078ec0ff */
[----:B------:R-:W0:Y:S01]  /*11b0*/  S2UR UR12, SR_CgaCtaId ;  /* 0x00000000000c79c3 */ /* 0x000e220000008800 */
[----:B------:R-:W-:Y:S01]  /*11c0*/  UMOV UR11, 0x400 ;  /* 0x00000400000b7882 */ /* 0x000fe20000000000 */
[----:B------:R-:W-:Y:S01]  /*11d0*/  UMOV UR6, URZ ;  /* 0x0000003f00067c82 */ /* 0x000fe20008000000 */
[----:B------:R-:W-:Y:S01]  /*11e0*/  SHF.R.U32.HI R4, RZ, 0x7, R4 ;  /* 0x00000007ff047819 */ /* 0x000fe20000011604 */
[----:B------:R-:W-:Y:S01]  /*11f0*/  UMOV UR7, URZ ;  /* 0x0000003f00077c82 */ /* 0x000fe20008000000 */
[----:B---3--:R-:W-:Y:S01]  /*1200*/  IMAD.MOV.U32 R13, RZ, RZ, RZ ;  /* 0x000000ffff0d7224 */ /* 0x008fe200078e00ff */
[----:B------:R-:W-:Y:S02]  /*1210*/  CS2R R18, SRZ ;  /* 0x0000000000127805 */ /* 0x000fe4000001ff00 */
[----:B------:R-:W-:Y:S01]  /*1220*/  CS2R R22, SRZ ;  /* 0x0000000000167805 */ /* 0x000fe2000001ff00 */
[----:B------:R-:W1:Y:S01]  /*1230*/  LDC R5, c[0x0][0x28c] ;  /* 0x0000a300ff057b82 */ /* 0x000e620000000800 */
[----:B------:R-:W3:Y:S01]  /*1240*/  SHFL.IDX PT, R4, R4, RZ, 0x1f ;  /* 0x00001fff04047589 */ /* 0x000ee200000e0000 */
[----:B------:R-:W-:-:S02]  /*1250*/  CS2R R40, SRZ ;  /* 0x0000000000287805 */ /* 0x000fc4000001ff00 */
[----:B------:R-:W-:Y:S01]  /*1260*/  CS2R R44, SRZ ;  /* 0x00000000002c7805 */ /* 0x000fe2000001ff00 */
[----:B------:R-:W-:Y:S01]  /*1270*/  IMAD.MOV.U32 R42, RZ, RZ, RZ ;  /* 0x000000ffff2a7224 */ /* 0x000fe200078e00ff */
[----:B------:R-:W-:Y:S02]  /*1280*/  CS2R R46, SRZ ;  /* 0x00000000002e7805 */ /* 0x000fe4000001ff00 */
[----:B------:R-:W-:Y:S01]  /*1290*/  CS2R R48, SRZ ;  /* 0x0000000000307805 */ /* 0x000fe2000001ff00 */
[----:B------:R-:W-:Y:S01]  /*12a0*/  IMAD.MOV.U32 R51, RZ, RZ, RZ ;  /* 0x000000ffff337224 */ /* 0x000fe200078e00ff */
[----:B------:R-:W-:Y:S01]  /*12b0*/  CS2R R32, SRZ ;  /* 0x0000000000207805 */ /* 0x000fe2000001ff00 */
[----:B------:R-:W-:Y:S01]  /*12c0*/  IMAD.MOV.U32 R53, RZ, RZ, RZ ;  /* 0x000000ffff357224 */ /* 0x000fe200078e00ff */
[----:B------:R-:W-:Y:S01]  /*12d0*/  CS2R R34, SRZ ;  /* 0x0000000000227805 */ /* 0x000fe2000001ff00 */
[----:B------:R-:W-:Y:S01]  /*12e0*/  IMAD.U32 R14, RZ, RZ, UR4 ;  /* 0x00000004ff0e7e24 */ /* 0x000fe2000f8e00ff */
[----:B------:R-:W-:-:S02]  /*12f0*/  CS2R R36, SRZ ;  /* 0x0000000000247805 */ /* 0x000fc4000001ff00 */
[----:B------:R-:W-:Y:S02]  /*1300*/  CS2R R38, SRZ ;  /* 0x0000000000267805 */ /* 0x000fe4000001ff00 */
[----:B------:R-:W-:Y:S02]  /*1310*/  CS2R R24, SRZ ;  /* 0x0000000000187805 */ /* 0x000fe4000001ff00 */
[----:B--2---:R-:W-:Y:S01]  /*1320*/  CS2R R26, SRZ ;  /* 0x00000000001a7805 */ /* 0x004fe2000001ff00 */
[----:B0-----:R-:W-:Y:S01]  /*1330*/  ULEA UR11, UR12, UR11, 0x18 ;  /* 0x0000000b0c0b7291 */ /* 0x001fe2000f8ec03f */
[----:B------:R-:W-:Y:S02]  /*1340*/  CS2R R28, SRZ ;  /* 0x00000000001c7805 */ /* 0x000fe4000001ff00 */
[----:B------:R-:W-:Y:S01]  /*1350*/  CS2R R30, SRZ ;  /* 0x00000000001e7805 */ /* 0x000fe2000001ff00 */
[----:B------:R-:W-:Y:S01]  /*1360*/  UMOV UR12, UR5 ;  /* 0x00000005000c7c82 */ /* 0x000fe20008000000 */
[----:B-1----:R-:W-:-:S02]  /*1370*/  ISETP.GE.AND P0, PT, R5, 0x1, PT ;  /* 0x000000010500780c */ /* 0x002fc40003f06270 */
[----:B---3--:R-:W-:-:S13]  /*1380*/  R2UR UR8, R4 ;  /* 0x00000000040872ca */ /* 0x008fda00000e0000 */
[----:B------:R-:W-:-:S04]  /*1390*/  ULEA.HI UR10, UR8, UR8, URZ, 0x1 ;  /* 0x00000008080a7291 */ /* 0x000fc8000f8f083f */
[----:B------:R-:W-:-:S04]  /*13a0*/  ULOP3.LUT UR10, UR10, 0x7fffe, URZ, 0xc0, !UPT ;  /* 0x0007fffe0a0a7892 */ /* 0x000fc8000f8ec03f */
[----:B------:R-:W-:-:S03]  /*13b0*/  UIADD3 UR10, UR8, -UR10, URZ ;  /* 0x8000000a080a7290 */ /* 0x000fc6000fffe03f */
[----:B------:R-:W-:Y:S01]  /*13c0*/  UMOV UR8, URZ ;  /* 0x0000003f00087c82 */ /* 0x000fe20008000000 */
[----:B------:R-:W-:-:S04]  /*13d0*/  ULEA UR10, UR10, UR11, 0xd ;  /* 0x0000000b0a0a7291 */ /* 0x000fc8000f8e683f */
[----:B------:R-:W-:-:S04]  /*13e0*/  UIADD3 UR10, UR10, 0x100, URZ ;  /* 0x000001000a0a7890 */ /* 0x000fc8000fffe03f */
[----:B------:R-:W-:-:S04]  /*13f0*/  USHF.R.U32.HI UR10, URZ, 0x4, UR10 ;  /* 0x000000043f0a7899 */ /* 0x000fc8000801160a */
[----:B------:R-:W-:Y:S01]  /*1400*/  ULOP3.LUT UR10, UR10, 0x3fff, URZ, 0xc0, !UPT ;  /* 0x00003fff0a0a7892 */ /* 0x000fe2000f8ec03f */
[----:B------:R-:W-:Y:S11]  /*1410*/  @!P0 BRA `(.L_x_17) ;  /* 0x0000000800148947 */ /* 0x000ff60003800000 */
[----:B------:R-:W-:-:S13]  /*1420*/  ISETP.NE.AND P1, PT, R50, 0x3, PT ;  /* 0x000000033200780c */ /* 0x000fda0003f25270 */
[----:B------:R-:W-:Y:S05]  /*1430*/  @!P1 BRA `(.L_x_18) ;  /* 0x0000000000049947 */ /* 0x000fea0003800000 */
[----:B------:R-:W-:Y:S01]  /*1440*/  BPT.TRAP 0x1 ;  /* 0x000000040000795c */ /* 0x000fe20000300000 */
.L_x_18:
[----:B------:R-:W-:Y:S01]  /*1450*/  ULEA UR6, UR5, UR11, 0x3 ;  /* 0x0000000b05067291 */ /* 0x000fe2000f8e183f */
[----:B------:R-:W-:-:S05]  /*1460*/  IMAD.U32 R4, RZ, RZ, UR4 ;  /* 0x00000004ff047e24 */ /* 0x000fca000f8e00ff */
[----:B------:R-:W-:-:S04]  /*1470*/  SHF.L.U32 R4, R4, 0x1f, RZ ;  /* 0x0000001f04047819 */ /* 0x000fc800000006ff */
[----:B------:R0:W1:Y:S01]  /*1480*/  SYNCS.PHASECHK.TRANS64.TRYWAIT P0, [UR6], R4 ;  /* 0x00000004ff0075a7 */ /* 0x0000620008000146 */
[----:B------:R-:W-:Y:S05]  /*1490*/  @!P1 BRA `(.L_x_19) ;  /* 0x0000000000049947 */ /* 0x000fea0003800000 */
[----:B------:R-:W-:Y:S01]  /*14a0*/  BPT.TRAP 0x1 ;  /* 0x000000040000795c */ /* 0x000fe20000300000 */
.L_x_19:
[----:B-1----:R-:W-:Y:S05]  /*14b0*/  @P0 BRA `(.L_x_20) ;  /* 0x0000000000080947 */ /* 0x002fea0003800000 */
[----:B------:R-:W1:Y:S02]  /*14c0*/  SYNCS.PHASECHK.TRANS64.TRYWAIT P0, [UR6], R4 ;  /* 0x00000004ff0075a7 */ /* 0x000e640008000146 */
[----:B-1----:R-:W-:Y:S05]  /*14d0*/  @!P0 BRA `(.L_x_21) ;  /* 0x0000004800108947 */ /* 0x002fea0003800000 */
.L_x_20:
[----:B------:R-:W-:Y:S01]  /*14e0*/  UIADD3 UR6, UR11, 0x30100, URZ ;  /* 0x000301000b067890 */ /* 0x000fe2000fffe03f */
[----:B------:R-:W-:Y:S01]  /*14f0*/  WARPGROUP.ARRIVE ;  /* 0x00000000000079c5 */ /* 0x000fe20000000000 */
[----:B------:R-:W-:Y:S01]  /*1500*/  ULOP3.LUT UR8, UR10, 0x10000, URZ, 0xfc, !UPT ;  /* 0x000100000a087892 */ /* 0x000fe2000f8efc3f */
[----:B------:R-:W-:Y:S01]  /*1510*/  IMAD.MOV.U32 R13, RZ, RZ, RZ ;  /* 0x000000ffff0d7224 */ /* 0x000fe200078e00ff */
[----:B------:R-:W-:Y:S01]  /*1520*/  USHF.R.U32.HI UR6, URZ, 0x4, UR6 ;  /* 0x000000043f067899 */ /* 0x000fe20008011606 */
[----:B------:R-:W-:Y:S01]  /*1530*/  CS2R R18, SRZ ;  /* 0x0000000000127805 */ /* 0x000fe2000001ff00 */
[----:B------:R-:W-:Y:S01]  /*1540*/  ULEA UR8, UR5, UR8, 0xc ;  /* 0x0000000805087291 */ /* 0x000fe2000f8e603f */
[----:B------:R-:W-:Y:S01]  /*1550*/  CS2R R22, SRZ ;  /* 0x0000000000167805 */ /* 0x000fe2000001ff00 */
[----:B------:R-:W-:Y:S01]  /*1560*/  ULOP3.LUT UR6, UR6, 0x3fff, URZ, 0xc0, !UPT ;  /* 0x00003fff06067892 */ /* 0x000fe2000f8ec03f */
[----:B------:R-:W-:Y:S01]  /*1570*/  CS2R R40, SRZ ;  /* 0x0000000000287805 */ /* 0x000fe2000001ff00 */
[----:B------:R-:W-:Y:S01]  /*1580*/  UIADD3 UR7, UR8, 0x400, URZ ;  /* 0x0000040008077890 */ /* 0x000fe2000fffe03f */
[----:B------:R-:W-:Y:S01]  /*1590*/  CS2R R44, SRZ ;  /* 0x00000000002c7805 */ /* 0x000fe2000001ff00 */
[----:B------:R-:W-:Y:S01]  /*15a0*/  ULOP3.LUT UR6, UR6, 0x10000, URZ, 0xfc, !UPT ;  /* 0x0001000006067892 */ /* 0x000fe2000f8efc3f */
[----:B------:R-:W-:Y:S01]  /*15b0*/  IMAD.MOV.U32 R42, RZ, RZ, RZ ;  /* 0x000000ffff2a7224 */ /* 0x000fe200078e00ff */
[----:B------:R-:W-:Y:S01]  /*15c0*/  UMOV UR12, UR8 ;  /* 0x00000008000c7c82 */ /* 0x000fe20008000000 */
[----:B------:R-:W-:Y:S01]  /*15d0*/  UMOV UR13, 0x40000040 ;  /* 0x40000040000d7882 */ /* 0x000fe20000000000 */
[----:B------:R-:W-:Y:S01]  /*15e0*/  ULEA UR6, UR5, UR6, 0x8 ;  /* 0x0000000605067291 */ /* 0x000fe2000f8e403f */
[----:B------:R-:W-:Y:S01]  /*15f0*/  CS2R R46, SRZ ;  /* 0x00000000002e7805 */ /* 0x000fe2000001ff00 */
[----:B------:R-:W-:Y:S01]  /*1600*/  UMOV UR15, 0x40000040 ;  /* 0x40000040000f7882 */ /* 0x000fe20000000000 */
[----:B------:R-:W-:Y:S01]  /*1610*/  CS2R R48, SRZ ;  /* 0x0000000000307805 */ /* 0x000fe2000001ff00 */
[----:B------:R-:W-:-:S02]  /*1620*/  IMAD.MOV.U32 R51, RZ, RZ, RZ ;  /* 0x000000ffff337224 */ /* 0x000fc400078e00ff */
[----:B------:R-:W-:Y:S01]  /*1630*/  IMAD.MOV.U32 R53, RZ, RZ, RZ ;  /* 0x000000ffff357224 */ /* 0x000fe200078e00ff */
[----:B------:R-:W-:Y:S02]  /*1640*/  UMOV UR14, UR6 ;  /* 0x00000006000e7c82 */ /* 0x000fe40008000000 */
[----:B------:R-:W-:Y:S01]  /*1650*/  QGMMA.64x16x32.F32.E4M3.E4M3 R32, gdesc[UR12], RZ, !UPT ;  /* 0x002000000c2079f3 */ /* 0x000fe2000c7008ff */
[----:B------:R-:W-:Y:S01]  /*1660*/  UMOV UR12, UR7 ;  /* 0x00000007000c7c82 */ /* 0x000fe20008000000 */
[----:B------:R-:W-:Y:S01]  /*1670*/  UMOV UR13, 0x40000040 ;  /* 0x40000040000d7882 */ /* 0x000fe20000000000 */
[----:B------:R-:W-:Y:S01]  /*1680*/  UIADD3 UR7, UR8, 0x402, URZ ;  /* 0x0000040208077890 */ /* 0x000fe2000fffe03f */
[----:B------:R-:W-:Y:S01]  /*1690*/  QGMMA.64x16x32.F32.E4M3.E4M3 R24, gdesc[UR12], RZ, !UPT ;  /* 0x002000000c1879f3 */ /* 0x000fe2000c7008ff */
[----:B------:R-:W-:Y:S02]  /*16a0*/  UIADD3 UR12, UR8, 0x2, URZ ;  /* 0x00000002080c7890 */ /* 0x000fe4000fffe03f */
[----:B------:R-:W-:Y:S01]  /*16b0*/  UIADD3 UR14, UR6, 0x2, URZ ;  /* 0x00000002060e7890 */ /* 0x000fe2000fffe03f */
[----:B------:R-:W-:Y:S01]  /*16c0*/  UMOV UR13, 0x40000040 ;  /* 0x40000040000d7882 */ /* 0x000fe20000000000 */
[----:B------:R-:W-:-:S07]  /*16d0*/  UMOV UR15, 0x40000040 ;  /* 0x40000040000f7882 */ /* 0x000fce0000000000 */
[----:B------:R-:W-:Y:S01]  /*16e0*/  QGMMA.64x16x32.F32.E4M3.E4M3 R32, gdesc[UR12], R32 ;  /* 0x002000000c2079f3 */ /* 0x000fe20008700820 */
[----:B------:R-:W-:Y:S01]  /*16f0*/  UMOV UR12, UR7 ;  /* 0x00000007000c7c82 */ /* 0x000fe20008000000 */
[----:B------:R-:W-:Y:S01]  /*1700*/  UMOV UR13, 0x40000040 ;  /* 0x40000040000d7882 */ /* 0x000fe20000000000 */
[----:B------:R-:W-:Y:S01]  /*1710*/  UIADD3 UR7, UR8, 0x404, URZ ;  /* 0x0000040408077890 */ /* 0x000fe2000fffe03f */
[----:B------:R-:W-:Y:S01]  /*1720*/  QGMMA.64x16x32.F32.E4M3.E4M3 R24, gdesc[UR12], R24 ;  /* 0x002000000c1879f3 */ /* 0x000fe20008700818 */
        /* <DEDUP_REMOVED lines=43> */
[----:B------:R-:W-:Y:S01]  /*19e0*/  ULDC UR7, c[0x0][0x50c] ;  /* 0x0001430000077ab9 */ /* 0x000fe20000000800 */
[----:B------:R-:W-:Y:S01]  /*19f0*/  QGMMA.64x16x32.F32.E4M3.E4M3 R24, gdesc[UR12], R24 ;  /* 0x002000000c1879f3 */ /* 0x000fe20008700818 */
[----:B------:R-:W-:Y:S02]  /*1a00*/  UISETP.NE.AND UP0, UPT, UR7, 0x8, UPT ;  /* 0x000000080700788c */ /* 0x000fe4000bf05270 */
[----:B------:R-:W-:Y:S02]  /*1a10*/  UIADD3 UR12, UR8, 0x806, URZ ;  /* 0x00000806080c7890 */ /* 0x000fe4000fffe03f */
[----:B------:R-:W-:Y:S02]  /*1a20*/  USEL UR7, URZ, 0x1, UP0 ;  /* 0x000000013f077887 */ /* 0x000fe40008000000 */
[----:B------:R-:W-:-:S02]  /*1a30*/  UIADD3 UR14, UR6, 0x86, URZ ;  /* 0x00000086060e7890 */ /* 0x000fc4000fffe03f */
[----:B------:R-:W-:Y:S02]  /*1a40*/  UIADD3 UR8, UR8, 0xc06, URZ ;  /* 0x00000c0608087890 */ /* 0x000fe4000fffe03f */
[----:B------:R-:W-:Y:S01]  /*1a50*/  ISETP.NE.AND P0, PT, RZ, UR7, PT ;  /* 0x00000007ff007c0c */ /* 0x000fe2000bf05270 */
[----:B------:R-:W-:Y:S01]  /*1a60*/  UMOV UR13, 0x40000040 ;  /* 0x40000040000d7882 */ /* 0x000fe20000000000 */
[----:B------:R-:W-:Y:S01]  /*1a70*/  UMOV UR15, 0x40000040 ;  /* 0x40000040000f7882 */ /* 0x000fe20000000000 */
[----:B------:R-:W-:Y:S02]  /*1a80*/  UMOV UR6, 0x8 ;  /* 0x0000000800067882 */ /* 0x000fe40000000000 */
[----:B------:R-:W-:Y:S01]  /*1a90*/  QGMMA.64x16x32.F32.E4M3.E4M3 R32, gdesc[UR12], R32 ;  /* 0x002000000c2079f3 */ /* 0x000fe20008700820 */
[----:B------:R-:W-:Y:S01]  /*1aa0*/  UMOV UR12, UR8 ;  /* 0x00000008000c7c82 */ /* 0x000fe20008000000 */
[----:B------:R-:W-:Y:S02]  /*1ab0*/  UMOV UR13, 0x40000040 ;  /* 0x40000040000d7882 */ /* 0x000fe40000000000 */
[----:B------:R-:W-:Y:S04]  /*1ac0*/  QGMMA.64x16x32.F32.E4M3.E4M3 R24, gdesc[UR12], R24, gsb0 ;  /* 0x002000000c1879f3 */ /* 0x000fe80008000818 */
[----:B------:R-:W-:Y:S05]  /*1ad0*/  @!P0 BRA `(.L_x_22) ;  /* 0x0000000000488947 */ /* 0x000fea0003800000 */
[----:B------:R-:W-:Y:S02]  /*1ae0*/  WARPGROUP.DEPBAR.LE gsb0, 0x0 ;  /* 0x00008000000079c5 */ /* 0x000fe40000010000 */
[----:B------:R-:W-:-:S01]  /*1af0*/  FADD R53, RZ, R32 ;  /* 0x00000020ff357221 */ /* 0x000fc20000000000 */
[----:B------:R-:W-:Y:S01]  /*1b00*/  FADD R48, RZ, R33 ;  /* 0x00000021ff307221 */ /* 0x000fe20000000000 */
        /* <DEDUP_REMOVED lines=14> */
[----:B------:R-:W-:-:S06]  /*1bf0*/  UMOV UR6, URZ ;  /* 0x0000003f00067c82 */ /* 0x000fcc0008000000 */
.L_x_22:
[----:B------:R-:W-:-:S04]  /*1c00*/  UIADD3 UR12, UR5, 0x1, URZ ;  /* 0x00000001050c7890 */ /* 0x000fc8000fffe03f */
[----:B------:R-:W-:-:S04]  /*1c10*/  UISETP.NE.AND UP0, UPT, UR12, 0x3, UPT ;  /* 0x000000030c00788c */ /* 0x000fc8000bf05270 */
[----:B------:R-:W-:Y:S02]  /*1c20*/  USEL UR8, URZ, 0x1, UP0 ;  /* 0x000000013f087887 */ /* 0x000fe40008000000 */
[----:B------:R-:W-:Y:S02]  /*1c30*/  USEL UR12, UR12, URZ, UP0 ;  /* 0x0000003f0c0c7287 */ /* 0x000fe40008000000 */
[----:B------:R-:W-:-:S06]  /*1c40*/  ULOP3.LUT UR8, UR4, UR8, URZ, 0x3c, !UPT ;  /* 0x0000000804087292 */ /* 0x000fcc000f8e3c3f */
[----:B------:R-:W-:Y:S01]  /*1c50*/  IMAD.U32 R14, RZ, RZ, UR8 ;  /* 0x00000008ff0e7e24 */ /* 0x000fe2000f8e00ff */
[----:B------:R-:W-:-:S06]  /*1c60*/  UMOV UR8, 0x1 ;  /* 0x0000000100087882 */ /* 0x000fcc0000000000 */
.L_x_17:
[----:B------:R-:W-:-:S04]  /*1c70*/  UISETP.LT.AND UP0, UPT, UR9, 0x1, UPT ;  /* 0x000000010900788c */ /* 0x000fc8000bf01270 */
[----:B------:R-:W-:-:S04]  /*1c80*/  USEL UR13, UR9, 0x1, UP0 ;  /* 0x00000001090d7887 */ /* 0x000fc80008000000 */
[----:B------:R-:W-:-:S04]  /*1c90*/  UIADD3 UR13, UR9, -UR13, URZ ;  /* 0x8000000d090d7290 */ /* 0x000fc8000fffe03f */
[----:B------:R-:W-:-:S06]  /*1ca0*/  UISETP.GE.AND UP0, UPT, UR13, 0x1, UPT ;  /* 0x000000010d00788c */ /* 0x000fcc000bf06270 */
[----:B------:R-:W-:-:S13]  /*1cb0*/  PLOP3.LUT P0, PT, PT, PT, UP0, 0x80, 0x0 ;  /* 0x000000000000781c */ /* 0x000fda0003f0f008 */
[----:B------:R-:W-:Y:S05]  /*1cc0*/  @!P0 BRA `(.L_x_23) ;  /* 0x0000000800488947 */ /* 0x000fea0003800000 */
[----:B-1----:R-:W-:Y:S02]  /*1cd0*/  IMAD.U32 R5, RZ, RZ, UR5 ;  /* 0x00000005ff057e24 */ /* 0x002fe4000f8e00ff */
[----:B0-----:R-:W-:Y:S01]  /*1ce0*/  IMAD.U32 R4, RZ, RZ, UR13 ;  /* 0x0000000dff047e24 */ /* 0x001fe2000f8e00ff */
[----:B------:R-:W-:-:S06]  /*1cf0*/  ULDC UR13, c[0x0][0x50c] ;  /* 0x00014300000d7ab9 */ /* 0x000fcc0000000800 */
.L_x_31:
[----:B------:R-:W-:-:S13]  /*1d00*/  ISETP.NE.AND P1, PT, R50, 0x3, PT ;  /* 0x000000033200780c */ /* 0x000fda0003f25270 */
[----:B------:R-:W-:Y:S05]  /*1d10*/  @!P1 BRA `(.L_x_24) ;  /* 0x0000000000049947 */ /* 0x000fea0003800000 */
[----:B------:R-:W-:Y:S01]  /*1d20*/  BPT.TRAP 0x1 ;  /* 0x000000040000795c */ /* 0x000fe20000300000 */
.L_x_24:
[----:B------:R-:W0:Y:S01]  /*1d30*/  S2UR UR14, SR_CgaCtaId ;  /* 0x00000000000e79c3 */ /* 0x000e220000008800 */
[----:B------:R-:W-:Y:S01]  /*1d40*/  UMOV UR11, 0x400 ;  /* 0x00000400000b7882 */ /* 0x000fe20000000000 */
[----:B------:R-:W-:Y:S01]  /*1d50*/  SHF.L.U32 R10, R14, 0x1f, RZ ;  /* 0x0000001f0e0a7819 */ /* 0x000fe200000006ff */
[----:B0-----:R-:W-:-:S04]  /*1d60*/  ULEA UR11, UR14, UR11, 0x18 ;  /* 0x0000000b0e0b7291 */ /* 0x001fc8000f8ec03f */
[----:B------:R-:W-:-:S09]  /*1d70*/  ULEA UR14, UR12, UR11, 0x3 ;  /* 0x0000000b0c0e7291 */ /* 0x000fd2000f8e183f */
[----:B------:R0:W1:Y:S01]  /*1d80*/  SYNCS.PHASECHK.TRANS64.TRYWAIT P0, [UR14], R10 ;  /* 0x0000000aff0075a7 */ /* 0x000062000800014e */
[----:B------:R-:W-:Y:S05]  /*1d90*/  @!P1 BRA `(.L_x_25) ;  /* 0x0000000000049947 */ /* 0x000fea0003800000 */
[----:B------:R-:W-:Y:S01]  /*1da0*/  BPT.TRAP 0x1 ;  /* 0x000000040000795c */ /* 0x000fe20000300000 */
.L_x_25:
[----:B-1----:R-:W-:Y:S05]  /*1db0*/  @P0 BRA `(.L_x_26) ;  /* 0x0000000000080947 */ /* 0x002fea0003800000 */
[----:B------:R-:W1:Y:S02]  /*1dc0*/  SYNCS.PHASECHK.TRANS64.TRYWAIT P0, [UR14], R10 ;  /* 0x0000000aff0075a7 */ /* 0x000e64000800014e */
[----:B-1----:R-:W-:Y:S05]  /*1dd0*/  @!P0 BRA `(.L_x_27) ;  /* 0x0000003c00e88947 */ /* 0x002fea0003800000 */
.L_x_26:
[----:B------:R-:W-:Y:S01]  /*1de0*/  UIADD3 UR14, UR11, 0x30100, URZ ;  /* 0x000301000b0e7890 */ /* 0x000fe2000fffe03f */
[----:B------:R-:W-:Y:S01]  /*1df0*/  WARPGROUP.ARRIVE ;  /* 0x00000000000079c5 */ /* 0x000fe20000000000 */
[----:B------:R-:W-:Y:S02]  /*1e00*/  UISETP.NE.AND UP0, UPT, UR7, URZ, UPT ;  /* 0x0000003f0700728c */ /* 0x000fe4000bf05270 */
[----:B------:R-:W-:Y:S02]  /*1e10*/  USHF.R.U32.HI UR14, URZ, 0x4, UR14 ;  /* 0x000000043f0e7899 */ /* 0x000fe4000801160e */
[----:B------:R-:W-:Y:S02]  /*1e20*/  USEL UR8, UR8, URZ, !UP0 ;  /* 0x0000003f08087287 */ /* 0x000fe4000c000000 */
[----:B------:R-:W-:Y:S02]  /*1e30*/  ULOP3.LUT UR7, UR14, 0x3fff, URZ, 0xc0, !UPT ;  /* 0x00003fff0e077892 */ /* 0x000fe4000f8ec03f */
[----:B------:R-:W-:-:S02]  /*1e40*/  ULOP3.LUT UR14, UR10, 0x10000, URZ, 0xfc, !UPT ;  /* 0x000100000a0e7892 */ /* 0x000fc4000f8efc3f */
[----:B------:R-:W-:Y:S02]  /*1e50*/  ULOP3.LUT UR7, UR7, 0x10000, URZ, 0xfc, !UPT ;  /* 0x0001000007077892 */ /* 0x000fe4000f8efc3f */
[----:B------:R-:W-:Y:S02]  /*1e60*/  UISETP.NE.U32.AND UP0, UPT, UR8, URZ, UPT ;  /* 0x0000003f0800728c */ /* 0x000fe4000bf05070 */
[----:B------:R-:W-:Y:S02]  /*1e70*/  ULEA UR14, UR12, UR14, 0xc ;  /* 0x0000000e0c0e7291 */ /* 0x000fe4000f8e603f */
[----:B------:R-:W-:Y:S02]  /*1e80*/  ULEA UR8, UR12, UR7, 0x8 ;  /* 0x000000070c087291 */ /* 0x000fe4000f8e403f */
[----:B------:R-:W-:Y:S01]  /*1e90*/  UIADD3 UR7, UR14, 0x400, URZ ;  /* 0x000004000e077890 */ /* 0x000fe2000fffe03f */
[----:B------:R-:W-:Y:S02]  /*1ea0*/  UMOV UR21, 0x40000040 ;  /* 0x4000004000157882 */ /* 0x000fe40000000000 */
[----:B------:R-:W-:Y:S01]  /*1eb0*/  UMOV UR20, UR14 ;  /* 0x0000000e00147c82 */ /* 0x000fe20008000000 */
[----:B------:R-:W-:Y:S01]  /*1ec0*/  UMOV UR23, 0x40000040 ;  /* 0x4000004000177882 */ /* 0x000fe20000000000 */
[----:B------:R-:W-:Y:S01]  /*1ed0*/  UMOV UR22, UR8 ;  /* 0x0000000800167c82 */ /* 0x000fe20008000000 */
[----:B------:R-:W-:Y:S01]  /*1ee0*/  UIADD3 UR6, UR6, 0x8, URZ ;  /* 0x0000000806067890 */ /* 0x000fe2000fffe03f */
[----:B------:R-:W-:Y:S01]  /*1ef0*/  QGMMA.64x16x32.F32.E4M3.E4M3 R32, gdesc[UR20], R32, UP0 ;  /* 0x00200000142079f3 */ /* 0x000fe2000bf00820 */
[----:B------:R-:W-:Y:S01]  /*1f00*/  UMOV UR20, UR7 ;  /* 0x0000000700147c82 */ /* 0x000fe20008000000 */
[----:B------:R-:W-:Y:S01]  /*1f10*/  UMOV UR21, 0x40000040 ;  /* 0x4000004000157882 */ /* 0x000fe20000000000 */
[----:B------:R-:W-:Y:S01]  /*1f20*/  UIADD3 UR7, UR14, 0x402, URZ ;  /* 0x000004020e077890 */ /* 0x000fe2000fffe03f */
[----:B------:R-:W-:Y:S01]  /*1f30*/  QGMMA.64x16x32.F32.E4M3.E4M3 R24, gdesc[UR20], R24, UP0 ;  /* 0x00200000141879f3 */ /* 0x000fe2000bf00818 */
[----:B------:R-:W-:-:S02]  /*1f40*/  UIADD3 UR20, UR14, 0x2, URZ ;  /* 0x000000020e147890 */ /* 0x000fc4000fffe03f */
[----:B------:R-:W-:Y:S01]  /*1f50*/  UIADD3 UR22, UR8, 0x2, URZ ;  /* 0x0000000208167890 */ /* 0x000fe2000fffe03f */
[----:B------:R-:W-:Y:S01]  /*1f60*/  UMOV UR21, 0x40000040 ;  /* 0x4000004000157882 */ /* 0x000fe20000000000 */
[----:B------:R-:W-:Y:S01]  /*1f70*/  UMOV UR23, 0x40000040 ;  /* 0x4000004000177882 */ /* 0x000fe20000000000 */
[----:B------:R-:W-:-:S06]  /*1f80*/  UISETP.NE.AND UP0, UPT, UR6, UR13, UPT ;  /* 0x0000000d0600728c */ /* 0x000fcc000bf05270 */
        /* <DEDUP_REMOVED lines=48> */
[----:B------:R-:W-:Y:S01]  /*2290*/  USEL UR7, URZ, 0x1, UP0 ;  /* 0x000000013f077887 */ /* 0x000fe20008000000 */
[----:B------:R-:W-:Y:S01]  /*22a0*/  QGMMA.64x16x32.F32.E4M3.E4M3 R24, gdesc[UR20], R24 ;  /* 0x00200000141879f3 */ /* 0x000fe20008700818 */
[----:B------:R-:W-:Y:S02]  /*22b0*/  UIADD3 UR20, UR14, 0x806, URZ ;  /* 0x000008060e147890 */ /* 0x000fe4000fffe03f */
[----:B------:R-:W-:Y:S02]  /*22c0*/  UIADD3 UR22, UR8, 0x86, URZ ;  /* 0x0000008608167890 */ /* 0x000fe4000fffe03f */
[----:B------:R-:W-:Y:S01]  /*22d0*/  UIADD3 UR14, UR14, 0xc06, URZ ;  /* 0x00000c060e0e7890 */ /* 0x000fe2000fffe03f */
[----:B------:R-:W-:Y:S01]  /*22e0*/  ISETP.NE.AND P0, PT, RZ, UR7, PT ;  /* 0x00000007ff007c0c */ /* 0x000fe2000bf05270 */
[----:B------:R-:W-:Y:S01]  /*22f0*/  UMOV UR21, 0x40000040 ;  /* 0x4000004000157882 */ /* 0x000fe20000000000 */
[----:B------:R-:W-:-:S04]  /*2300*/  UMOV UR23, 0x40000040 ;  /* 0x4000004000177882 */ /* 0x000fc80000000000 */
[----:B------:R-:W-:Y:S01]  /*2310*/  QGMMA.64x16x32.F32.E4M3.E4M3 R32, gdesc[UR20], R32 ;  /* 0x00200000142079f3 */ /* 0x000fe20008700820 */
[----:B------:R-:W-:Y:S01]  /*2320*/  UMOV UR20, UR14 ;  /* 0x0000000e00147c82 */ /* 0x000fe20008000000 */
[----:B------:R-:W-:Y:S02]  /*2330*/  UMOV UR21, 0x40000040 ;  /* 0x4000004000157882 */ /* 0x000fe40000000000 */
[----:B------:R-:W-:Y:S03]  /*2340*/  QGMMA.64x16x32.F32.E4M3.E4M3 R24, gdesc[UR20], R24, gsb0 ;  /* 0x00200000141879f3 */ /* 0x000fe60008000818 */
[----:B------:R-:W-:Y:S02]  /*2350*/  WARPGROUP.DEPBAR.LE gsb0, 0x1 ;  /* 0x00008000000079c5 */ /* 0x000fe40000010100 */
[----:B------:R-:W-:Y:S05]  /*2360*/  @!P0 BRA `(.L_x_28) ;  /* 0x0000000000488947 */ /* 0x000fea0003800000 */
[----:B------:R-:W-:Y:S02]  /*2370*/  WARPGROUP.DEPBAR.LE gsb0, 0x0 ;  /* 0x00008000000079c5 */ /* 0x000fe40000010000 */
[----:B------:R-:W-:-:S01]  /*2380*/  FADD R53, R32, R53 ;  /* 0x0000003520357221 */ /* 0x000fc20000000000 */
[----:B------:R-:W-:Y:S01]  /*2390*/  FADD R48, R33, R48 ;  /* 0x0000003021307221 */ /* 0x000fe20000000000 */
        /* <DEDUP_REMOVED lines=14> */
[----:B------:R-:W-:-:S06]  /*2480*/  UMOV UR6, URZ ;  /* 0x0000003f00067c82 */ /* 0x000fcc0008000000 */
.L_x_28:
[----:B------:R-:W-:Y:S05]  /*2490*/  @!P1 BRA `(.L_x_29) ;  /* 0x0000000000049947 */ /* 0x000fea0003800000 */
[----:B------:R-:W-:Y:S01]  /*24a0*/  BPT.TRAP 0x1 ;  /* 0x000000040000795c */ /* 0x000fe20000300000 */
.L_x_29:
[----:B------:R-:W-:-:S13]  /*24b0*/  ISETP.NE.AND P0, PT, R7, RZ, PT ;  /* 0x000000ff0700720c */ /* 0x000fda0003f05270 */
[----:B01----:R-:W-:-:S05]  /*24c0*/  @P0 LEA R10, R5, UR11, 0x3 ;  /* 0x0000000b050a0c11 */ /* 0x003fca000f8e18ff */
[----:B------:R-:W-:-:S05]  /*24d0*/  @P0 VIADD R10, R10, 0x18 ;  /* 0x000000180a0a0836 */ /* 0x000fca0000000000 */
[----:B------:R-:W-:-:S04]  /*24e0*/  @P0 PRMT R10, R3, 0x654, R10 ;  /* 0x00000654030a0816 */ /* 0x000fc8000000000a */
[----:B------:R0:W-:Y:S01]  /*24f0*/  @P0 SYNCS.ARRIVE.TRANS64.RED.A1T0 RZ, [R10+URZ], RZ ;  /* 0x000000ff0aff09a7 */ /* 0x0001e2000810043f */
[----:B------:R-:W-:-:S13]  /*2500*/  ISETP.GT.U32.AND P0, PT, R6, 0x1, PT ;  /* 0x000000010600780c */ /* 0x000fda0003f04070 */
[----:B0-----:R-:W-:Y:S05]  /*2510*/  @P0 BRA `(.L_x_30) ;  /* 0x0000000000040947 */ /* 0x001fea0003800000 */
[----:B------:R-:W-:Y:S01]  /*2520*/  BPT.TRAP 0x1 ;  /* 0x000000040000795c */ /* 0x000fe20000300000 */
.L_x_30:
[----:B------:R-:W-:Y:S01]  /*2530*/  UIADD3 UR12, UR12, 0x1, URZ ;  /* 0x000000010c0c7890 */ /* 0x000fe2000fffe03f */
[C---:B------:R-:W-:Y:S01]  /*2540*/  ISETP.GT.AND P1, PT, R4.reuse, 0x1, PT ;  /* 0x000000010400780c */ /* 0x040fe20003f24270 */
[----:B------:R-:W-:Y:S02]  /*2550*/  VIADD R5, R5, 0x1 ;  /* 0x0000000105057836 */ /* 0x000fe40000000000 */
[----:B------:R-:W-:Y:S01]  /*2560*/  UISETP.NE.AND UP0, UPT, UR12, 0x3, UPT ;  /* 0x000000030c00788c */ /* 0x000fe2000bf05270 */
[----:B------:R-:W-:Y:S02]  /*2570*/  VIADD R4, R4, 0xffffffff ;  /* 0xffffffff04047836 */ /* 0x000fe40000000000 */
[C---:B------:R-:W-:Y:S01]  /*2580*/  ISETP.NE.AND P0, PT, R5.reuse, 0x3, PT ;  /* 0x000000030500780c */ /* 0x040fe20003f05270 */
[----:B------:R-:W-:Y:S02]  /*2590*/  USEL UR8, URZ, 0x1, UP0 ;  /* 0x000000013f087887 */ /* 0x000fe40008000000 */
[----:B------:R-:W-:Y:S01]  /*25a0*/  USEL UR12, UR12, URZ, UP0 ;  /* 0x0000003f0c0c7287 */ /* 0x000fe20008000000 */
[----:B------:R-:W-:-:S03]  /*25b0*/  SEL R5, R5, RZ, P0 ;  /* 0x000000ff05057207 */ /* 0x000fc60000000000 */
[----:B------:R-:W-:Y:S01]  /*25c0*/  LOP3.LUT R14, R14, UR8, RZ, 0x3c, !PT ;  /* 0x000000080e0e7c12 */ /* 0x000fe2000f8e3cff */
[----:B------:R-:W-:Y:S01]  /*25d0*/  UMOV UR8, 0x1 ;  /* 0x0000000100087882 */ /* 0x000fe20000000000 */
[----:B------:R-:W-:Y:S06]  /*25e0*/  @P1 BRA `(.L_x_31) ;  /* 0xfffffff400c41947 */ /* 0x000fec000383ffff */
.L_x_23:
[----:B------:R-:W-:Y:S01]  /*25f0*/  UISETP.NE.AND UP0, UPT, UR6, URZ, UPT ;  /* 0x0000003f0600728c */ /* 0x000fe2000bf05270 */
[----:B01----:R-:W0:Y:S03]  /*2600*/  LDC R4, c[0x0][0x28c] ;  /* 0x0000a300ff047b82 */ /* 0x003e260000000800 */
[----:B------:R-:W-:-:S06]  /*2610*/  USEL UR6, URZ, 0x1, !UP0 ;  /* 0x000000013f067887 */ /* 0x000fcc000c000000 */
[----:B------:R-:W-:Y:S02]  /*2620*/  ISETP.NE.AND P0, PT, RZ, UR6, PT ;  /* 0x00000006ff007c0c */ /* 0x000fe4000bf05270 */
[----:B0-----:R-:W-:-:S11]  /*2630*/  ISETP.GE.AND P1, PT, R4, 0x1, PT ;  /* 0x000000010400780c */ /* 0x001fd60003f26270 */
[----:B------:R-:W-:Y:S05]  /*2640*/  @!P0 BRA `(.L_x_32) ;  /* 0x0000000000448947 */ /* 0x000fea0003800000 */
[----:B------:R-:W-:Y:S02]  /*2650*/  WARPGROUP.DEPBAR.LE gsb0, 0x0 ;  /* 0x00008000000079c5 */ /* 0x000fe40000010000 */
[----:B------:R-:W-:Y:S01]  /*2660*/  FADD R53, R32, R53 ;  /* 0x0000003520357221 */ /* 0x000fe20000000000 */
        /* <DEDUP_REMOVED lines=14> */
[----:B------:R-:W-:-:S07]  /*2750*/  FADD R13, R13, R31 ;  /* 0x0000001f0d0d7221 */ /* 0x000fce0000000000 */
.L_x_32:
[----:B------:R-:W-:Y:S02]  /*2760*/  WARPGROUP.DEPBAR.LE gsb0, 0x0 ;  /* 0x00008000000079c5 */ /* 0x000fe40000010000 */
[----:B------:R-:W-:Y:S05]  /*2770*/  @!P1 BRA `(.L_x_33) ;  /* 0x0000000000549947 */ /* 0x000fea0003800000 */
[----:B------:R-:W-:-:S13]  /*2780*/  ISETP.NE.AND P0, PT, R50, 0x3, PT ;  /* 0x000000033200780c */ /* 0x000fda0003f05270 */
[----:B------:R-:W-:Y:S05]  /*2790*/  @!P0 BRA `(.L_x_34) ;  /* 0x0000000000048947 */ /* 0x000fea0003800000 */
[----:B------:R-:W-:Y:S01]  /*27a0*/  BPT.TRAP 0x1 ;  /* 0x000000040000795c */ /* 0x000fe20000300000 */
.L_x_34:
[----:B------:R-:W-:Y:S01]  /*27b0*/  ISETP.NE.AND P0, PT, R7, RZ, PT ;  /* 0x000000ff0700720c */ /* 0x000fe20003f05270 */
[----:B------:R-:W-:Y:S01]  /*27c0*/  BSSY B0, `(.L_x_35) ;  /* 0x000000e000007945 */ /* 0x000fe20003800000 */
[----:B------:R-:W-:-:S11]  /*27d0*/  ISETP.GT.U32.AND P1, PT, R6, 0x1, PT ;  /* 0x000000010600780c */ /* 0x000fd60003f24070 */
[----:B------:R-:W-:Y:S05]  /*27e0*/  @!P0 BRA `(.L_x_36) ;  /* 0x00000000002c8947 */ /* 0x000fea0003800000 */
[----:B------:R-:W-:-:S04]  /*27f0*/  UISETP.LT.AND UP0, UPT, UR9, 0x1, UPT ;  /* 0x000000010900788c */ /* 0x000fc8000bf01270 */
[----:B------:R-:W-:-:S04]  /*2800*/  USEL UR8, UR9, 0x1, UP0 ;  /* 0x0000000109087887 */ /* 0x000fc80008000000 */
[----:B------:R-:W-:-:S04]  /*2810*/  UIADD3 UR8, UR5, UR9, -UR8 ;  /* 0x0000000905087290 */ /* 0x000fc8000fffe808 */
[----:B------:R-:W-:-:S04]  /*2820*/  UIMAD.WIDE.U32 UR6, UR8, -0x55555555, URZ ;  /* 0xaaaaaaab080678a5 */ /* 0x000fc8000f8e003f */
[----:B------:R-:W-:-:S04]  /*2830*/  USHF.R.U32.HI UR6, URZ, 0x1, UR7 ;  /* 0x000000013f067899 */ /* 0x000fc80008011607 */
[----:B------:R-:W-:-:S04]  /*2840*/  UIMAD UR8, UR6, -0x3, UR8 ;  /* 0xfffffffd060878a4 */ /* 0x000fc8000f8e0208 */
[----:B------:R-:W-:-:S04]  /*2850*/  ULEA UR8, UR8, UR11, 0x3 ;  /* 0x0000000b08087291 */ /* 0x000fc8000f8e183f */
[----:B------:R-:W-:-:S06]  /*2860*/  UIADD3 UR8, UR8, 0x18, URZ ;  /* 0x0000001808087890 */ /* 0x000fcc000fffe03f */
[----:B------:R-:W-:-:S05]  /*2870*/  IMAD.U32 R4, RZ, RZ, UR8 ;  /* 0x00000008ff047e24 */ /* 0x000fca000f8e00ff */
[----:B------:R-:W-:-:S04]  /*2880*/  PRMT R4, R3, 0x654, R4 ;  /* 0x0000065403047816 */ /* 0x000fc80000000004 */
[----:B------:R0:W-:Y:S03]  /*2890*/  SYNCS.ARRIVE.TRANS64.RED.A1T0 RZ, [R4+URZ], RZ ;  /* 0x000000ff04ff79a7 */ /* 0x0001e6000810043f */
.L_x_36:
[----:B------:R-:W-:Y:S05]  /*28a0*/  BSYNC B0 ;  /* 0x0000000000007941 */ /* 0x000fea0003800000 */
.L_x_35:
[----:B------:R-:W-:Y:S05]  /*28b0*/  @P1 BRA `(.L_x_33) ;  /* 0x0000000000041947 */ /* 0x000fea0003800000 */
[----:B------:R-:W-:Y:S01]  /*28c0*/  BPT.TRAP 0x1 ;  /* 0x000000040000795c */ /* 0x000fe20000300000 */
.L_x_33:
[----:B------:R-:W1:Y:S01]  /*28d0*/  LDC R20, c[0x0][0x288] ;  /* 0x0000a200ff147b82 */ /* 0x000e620000000800 */
[--C-:B0-----:R-:W-:Y:S01]  /*28e0*/  SHF.R.U32.HI R4, RZ, 0x2, R0.reuse ;  /* 0x00000002ff047819 */ /* 0x101fe20000011600 */
[----:B------:R-:W-:Y:S01]  /*28f0*/  IMAD.SHL.U32 R17, R16, 0x10, RZ ;  /* 0x0000001010117824 */ /* 0x000fe200078e00ff */
[----:B------:R-:W-:Y:S01]  /*2900*/  SHF.R.U32.HI R11, RZ, 0x7, R0 ;  /* 0x00000007ff0b7819 */ /* 0x000fe20000011600 */
[----:B------:R-:W-:Y:S01]  /*2910*/  UIADD3 UR5, UR9, UR5, URZ ;  /* 0x0000000509057290 */ /* 0x000fe2000fffe03f */
[----:B------:R-:W-:Y:S01]  /*2920*/  LOP3.LUT R5, R4, 0x7, RZ, 0xc0, !PT ;  /* 0x0000000704057812 */ /* 0x000fe200078ec0ff */
[----:B------:R-:W-:Y:S01]  /*2930*/  IMAD.SHL.U32 R25, R15, 0x100, RZ ;  /* 0x000001000f197824 */ /* 0x000fe200078e00ff */
[----:B------:R-:W-:Y:S01]  /*2940*/  LOP3.LUT R4, R11, 0x1, RZ, 0xc0, !PT ;  /* 0x000000010b047812 */ /* 0x000fe200078ec0ff */
[----:B------:R-:W-:Y:S01]  /*2950*/  UISETP.GT.U32.AND UP0, UPT, UR5, 0x2, UPT ;  /* 0x000000020500788c */ /* 0x000fe2000bf04070 */
[C---:B------:R-:W-:Y:S01]  /*2960*/  LOP3.LUT R14, R0.reuse, 0x3, RZ, 0xc0, !PT ;  /* 0x00000003000e7812 */ /* 0x040fe200078ec0ff */
[----:B------:R-:W-:Y:S01]  /*2970*/  ULDC UR12, c[0x0][0x284] ;  /* 0x0000a100000c7ab9 */ /* 0x000fe20000000800 */
[----:B------:R-:W-:Y:S01]  /*2980*/  LOP3.LUT R10, R0, 0x60, RZ, 0xc0, !PT ;  /* 0x00000060000a7812 */ /* 0x000fe200078ec0ff */
[----:B------:R-:W-:Y:S01]  /*2990*/  IMAD.SHL.U32 R24, R4, 0x40, RZ ;  /* 0x0000004004187824 */ /* 0x000fe200078e00ff */
[----:B------:R-:W-:Y:S01]  /*29a0*/  UISETP.LT.U32.AND UP0, UPT, UR9, 0x3, UP0 ;  /* 0x000000030900788c */ /* 0x000fe20008701070 */
[----:B------:R-:W-:Y:S01]  /*29b0*/  SHF.R.S32.HI R32, RZ, 0x1f, R43 ;  /* 0x0000001fff207819 */ /* 0x000fe2000001142b */
[----:B------:R-:W-:Y:S01]  /*29c0*/  UISETP.GE.U32.AND UP1, UPT, UR9, 0x3, UPT ;  /* 0x000000030900788c */ /* 0x000fe2000bf26070 */
[----:B------:R-:W-:Y:S01]  /*29d0*/  SHF.R.U32.HI R10, RZ, 0x1, R10 ;  /* 0x00000001ff0a7819 */ /* 0x000fe2000001160a */
[----:B------:R-:W-:Y:S01]  /*29e0*/  ULDC.64 UR10, c[0x0][0x5d0] ;  /* 0x00017400000a7ab9 */ /* 0x000fe20000000a00 */
[--C-:B------:R-:W-:Y:S01]  /*29f0*/  LOP3.LUT R11, R24, 0x40, R5.reuse, 0xe2, !PT ;  /* 0x00000040180b7812 */ /* 0x100fe200078ee205 */
[----:B------:R-:W-:Y:S01]  /*2a00*/  UIMAD.WIDE.U32 UR6, UR5, -0x55555555, URZ ;  /* 0xaaaaaaab050678a5 */ /* 0x000fe2000f8e003f */
[----:B------:R-:W-:Y:S01]  /*2a10*/  IADD3 R21, RZ, -R10, -R5 ;  /* 0x8000000aff157210 */ /* 0x000fe20007ffe805 */
[----:B------:R-:W-:-:S02]  /*2a20*/  USEL UR8, URZ, 0x1, !UP0 ;  /* 0x000000013f087887 */ /* 0x000fc4000c000000 */
[----:B------:R-:W-:Y:S01]  /*2a30*/  USHF.R.U32.HI UR6, URZ, 0x1, UR7 ;  /* 0x000000013f067899 */ /* 0x000fe20008011607 */
[----:B-1----:R-:W-:Y:S01]  /*2a40*/  IMAD R24, R14, -0x2, R20 ;  /* 0xfffffffe0e187824 */ /* 0x002fe200078e0214 */
[----:B------:R-:W-:Y:S01]  /*2a50*/  ISETP.GE.AND P0, PT, R17, R20, PT ;  /* 0x000000141100720c */ /* 0x000fe20003f06270 */
[----:B------:R-:W-:Y:S01]  /*2a60*/  IMAD.SHL.U32 R20, R0, 0x2, RZ ;  /* 0x0000000200147824 */ /* 0x000fe200078e00ff */
[----:B------:R-:W-:Y:S01]  /*2a70*/  ULOP3.LUT UR4, UR4, UR8, URZ, 0x3c, !UPT ;  /* 0x0000000804047292 */ /* 0x000fe2000f8e3c3f */
[----:B------:R-:W-:Y:S01]  /*2a80*/  IMAD R16, R4, -0x40, R21 ;  /* 0xffffffc004107824 */ /* 0x000fe200078e0215 */
[----:B------:R-:W-:Y:S01]  /*2a90*/  ISETP.GE.OR P0, PT, R25, UR12, P0 ;  /* 0x0000000c19007c0c */ /* 0x000fe20008706670 */
[----:B------:R-:W-:Y:S01]  /*2aa0*/  IMAD R4, R32, UR10, RZ ;  /* 0x0000000a20047c24 */ /* 0x000fe2000f8e02ff */
[----:B------:R-:W-:Y:S01]  /*2ab0*/  LOP3.LUT R20, R17, 0x6, R20, 0xf8, !PT ;  /* 0x0000000611147812 */ /* 0x000fe200078ef814 */
[----:B------:R-:W-:Y:S01]  /*2ac0*/  IMAD.WIDE R14, R15, 0x100, RZ ;  /* 0x000001000f0e7825 */ /* 0x000fe200078e02ff */
[----:B------:R-:W-:Y:S01]  /*2ad0*/  UIMAD UR5, UR6, -0x3, UR5 ;  /* 0xfffffffd060578a4 */ /* 0x000fe2000f8e0205 */
[----:B------:R-:W-:Y:S01]  /*2ae0*/  IADD3 R34, -R25, UR12, R16 ;  /* 0x0000000c19227c10 */ /* 0x000fe2000fffe110 */
[----:B------:R-:W-:Y:S01]  /*2af0*/  @UP1 ULOP3.LUT UR4, UR4, 0x1, UR6, 0x78, !UPT ;  /* 0x0000000104041892 */ /* 0x000fe2000f8e7806 */
[----:B------:R-:W-:Y:S01]  /*2b00*/  SHF.R.S32.HI R21, RZ, 0x1f, R20 ;  /* 0x0000001fff157819 */ /* 0x000fe20000011414 */
[----:B------:R-:W-:Y:S01]  /*2b10*/  IMAD R27, R43, UR11, R4 ;  /* 0x0000000b2b1b7c24 */ /* 0x000fe2000f8e0204 */
[----:B------:R-:W-:Y:S01]  /*2b20*/  LOP3.LUT R35, R14, R11, R10, 0xfe, !PT ;  /* 0x0000000b0e237212 */ /* 0x000fe200078efe0a */
[----:B------:R-:W-:-:S02]  /*2b30*/  IMAD.IADD R36, R24, 0x1, -R17 ;  /* 0x0000000118247824 */ /* 0x000fc400078e0a11 */
[----:B------:R-:W-:-:S04]  /*2b40*/  IMAD.WIDE.U32 R4, R43, UR10, R20 ;  /* 0x0000000a2b047c25 */ /* 0x000fc8000f8e0014 */
[----:B------:R-:W-:Y:S02]  /*2b50*/  IMAD.IADD R5, R5, 0x1, R27 ;  /* 0x0000000105057824 */ /* 0x000fe400078e021b */
[----:B------:R-:W-:Y:S01]  /*2b60*/  IMAD.MOV.U32 R24, RZ, RZ, -0x1 ;  /* 0xffffffffff187424 */ /* 0x000fe200078e00ff */
[----:B------:R-:W-:Y:S06]  /*2b70*/  @P0 BRA `(.L_x_37) ;  /* 0x0000001400440947 */ /* 0x000fec0003800000 */
[----:B------:R-:W0:Y:S01]  /*2b80*/  LDC.64 R30, c[0x0][0x5c8] ;  /* 0x00017200ff1e7b82 */ /* 0x000e220000000a00 */
[----:B------:R-:W-:Y:S01]  /*2b90*/  ULDC.64 UR6, c[0x0][0x5c0] ;  /* 0x0001700000067ab9 */ /* 0x000fe20000000a00 */
[----:B------:R-:W-:Y:S01]  /*2ba0*/  BSSY B0, `(.L_x_37) ;  /* 0x000014e000007945 */ /* 0x000fe20003800000 */
[-C--:B0-----:R-:W-:Y:S01]  /*2bb0*/  IMAD R10, R15, R30.reuse, RZ ;  /* 0x0000001e0f0a7224 */ /* 0x081fe200078e02ff */
[----:B------:R-:W-:Y:S01]  /*2bc0*/  SHF.L.U64.HI R26, R30, 0x3, R31 ;  /* 0x000000031e1a7819 */ /* 0x000fe2000001021f */
[----:B------:R-:W-:-:S04]  /*2bd0*/  IMAD.WIDE.U32 R4, R35, R30, R4 ;  /* 0x0000001e23047225 */ /* 0x000fc800078e0004 */
[----:B------:R-:W-:Y:S01]  /*2be0*/  IMAD R11, R35, R31, R10 ;  /* 0x0000001f230b7224 */ /* 0x000fe200078e020a */
[----:B------:R-:W-:Y:S01]  /*2bf0*/  IADD3 R28, P4, R4, UR6, RZ ;  /* 0x00000006041c7c10 */ /* 0x000fe2000ff9e0ff */
[C---:B------:R-:W-:Y:S01]  /*2c00*/  IMAD.SHL.U32 R17, R30.reuse, 0x8, RZ ;  /* 0x000000081e117824 */ /* 0x040fe200078e00ff */
[----:B------:R-:W-:Y:S01]  /*2c10*/  LEA R10, P2, R30, R4, 0x7 ;  /* 0x000000041e0a7211 */ /* 0x000fe200078438ff */
[----:B------:R-:W-:-:S03]  /*2c20*/  IMAD.IADD R5, R5, 0x1, R11 ;  /* 0x0000000105057824 */ /* 0x000fc600078e020b */
[----:B------:R-:W-:Y:S02]  /*2c30*/  IADD3 R16, P1, P0, R4, UR6, R17 ;  /* 0x0000000604107c10 */ /* 0x000fe4000f83e011 */
[----:B------:R-:W-:Y:S02]  /*2c40*/  IADD3.X R29, R5, UR7, RZ, P4, !PT ;  /* 0x00000007051d7c10 */ /* 0x000fe4000a7fe4ff */
[----:B----45:R-:W-:Y:S02]  /*2c50*/  FSETP.NEU.AND P4, PT, R12, RZ, PT ;  /* 0x000000ff0c00720b */ /* 0x030fe40003f8d000 */
[----:B------:R-:W-:Y:S02]  /*2c60*/  LEA.HI.X R11, R30, R5, R31, 0x7, P2 ;  /* 0x000000051e0b7211 */ /* 0x000fe400010f3c1f */
[C---:B------:R-:W-:Y:S02]  /*2c70*/  IADD3 R4, P2, R10.reuse, UR6, RZ ;  /* 0x000000060a047c10 */ /* 0x040fe4000ff5e0ff */
[----:B------:R-:W-:-:S02]  /*2c80*/  IADD3 R10, P5, P6, R10, UR6, R17 ;  /* 0x000000060a0a7c10 */ /* 0x000fc4000febe011 */
[--C-:B------:R-:W-:Y:S02]  /*2c90*/  IADD3.X R17, R5, UR7, R26.reuse, P1, P0 ;  /* 0x0000000705117c10 */ /* 0x100fe40008fe041a */
[C---:B------:R-:W-:Y:S02]  /*2ca0*/  IADD3.X R5, R11.reuse, UR7, RZ, P2, !PT ;  /* 0x000000070b057c10 */ /* 0x040fe400097fe4ff */
[----:B------:R-:W-:Y:S01]  /*2cb0*/  IADD3.X R11, R11, UR7, R26, P5, P6 ;  /* 0x000000070b0b7c10 */ /* 0x000fe2000afec41a */
[----:B------:R-:W-:Y:S06]  /*2cc0*/  @!P4 BRA `(.L_x_38) ;  /* 0x0000000c00dcc947 */ /* 0x000fec0003800000 */
[----:B------:R-:W-:Y:S01]  /*2cd0*/  ULDC.64 UR6, c[0x0][0x5b8] ;  /* 0x00016e0000067ab9 */ /* 0x000fe20000000a00 */
[----:B------:R-:W-:Y:S01]  /*2ce0*/  ISETP.GE.AND P0, PT, R34, 0x1, PT ;  /* 0x000000012200780c */ /* 0x000fe20003f06270 */
[----:B------:R-:W-:Y:S01]  /*2cf0*/  IMAD R26, R32, UR6, RZ ;  /* 0x00000006201a7c24 */ /* 0x000fe2000f8e02ff */
[----:B------:R-:W-:Y:S01]  /*2d00*/  ULDC.64 UR10, c[0x0][0x5a8] ;  /* 0x00016a00000a7ab9 */ /* 0x000fe20000000a00 */
[C---:B------:R-:W-:Y:S01]  /*2d10*/  IMAD.WIDE.U32 R20, R43.reuse, UR6, R20 ;  /* 0x000000062b147c25 */ /* 0x040fe2000f8e0014 */
[----:B------:R-:W-:Y:S01]  /*2d20*/  ISETP.LT.OR P4, PT, R36, 0x1, !P0 ;  /* 0x000000012400780c */ /* 0x000fe20004781670 */
[----:B------:R-:W-:Y:S02]  /*2d30*/  BSSY B1, `(.L_x_39) ;  /* 0x000000c000017945 */ /* 0x000fe40003800000 */
[----:B------:R-:W-:Y:S01]  /*2d40*/  IMAD R43, R43, UR7, R26 ;  /* 0x000000072b2b7c24 */ /* 0x000fe2000f8e021a */
[----:B------:R-:W-:Y:S02]  /*2d50*/  ULDC.64 UR6, c[0x0][0x5b0] ;  /* 0x00016c0000067ab9 */ /* 0x000fe40000000a00 */
[----:B------:R-:W-:-:S02]  /*2d60*/  IMAD R25, R15, UR6, RZ ;  /* 0x000000060f197c24 */ /* 0x000fc4000f8e02ff */
[----:B------:R-:W-:Y:S02]  /*2d70*/  IMAD.IADD R21, R21, 0x1, R43 ;  /* 0x0000000115157824 */ /* 0x000fe400078e022b */
[C---:B------:R-:W-:Y:S02]  /*2d80*/  IMAD R25, R35.reuse, UR7, R25 ;  /* 0x0000000723197c24 */ /* 0x040fe4000f8e0219 */
[----:B------:R-:W-:-:S03]  /*2d90*/  IMAD.WIDE.U32 R26, R35, UR6, R20 ;  /* 0x00000006231a7c25 */ /* 0x000fc6000f8e0014 */
[----:B------:R-:W-:-:S04]  /*2da0*/  IADD3 R30, P1, R26, UR10, RZ ;  /* 0x0000000a1a1e7c10 */ /* 0x000fc8000ff3e0ff */
[--C-:B------:R-:W-:Y:S02]  /*2db0*/  IADD3.X R31, R27, UR11, R25.reuse, P1, !PT ;  /* 0x0000000b1b1f7c10 */ /* 0x100fe40008ffe419 */
[----:B------:R-:W-:Y:S01]  /*2dc0*/  PRMT R25, RZ, 0x7610, R25 ;  /* 0x00007610ff197816 */ /* 0x000fe20000000019 */
[----:B------:R-:W-:Y:S06]  /*2dd0*/  @P4 BRA `(.L_x_40) ;  /* 0x0000000000044947 */ /* 0x000fec0003800000 */
[----:B------:R0:W5:Y:S02]  /*2de0*/  LDG.E.U8 R25, desc[UR16][R30.64] ;  /* 0x000000101e197981 */ /* 0x000164000c1e1100 */
.L_x_40:
[----:B------:R-:W-:Y:S05]  /*2df0*/  BSYNC B1 ;  /* 0x0000000000017941 */ /* 0x000fea0003800000 */
.L_x_39:
[----:B-----5:R-:W-:Y:S01]  /*2e00*/  LOP3.LUT R25, R25, 0xff, RZ, 0xc0, !PT ;  /* 0x000000ff19197812 */ /* 0x020fe200078ec0ff */
[----:B------:R-:W-:Y:S01]  /*2e10*/  BSSY B1, `(.L_x_41) ;  /* 0x000000b000017945 */ /* 0x000fe20003800000 */
[----:B------:R-:W-:Y:S02]  /*2e20*/  ISETP.LT.OR P2, PT, R36, 0x2, !P0 ;  /* 0x000000022400780c */ /* 0x000fe40004741670 */
[----:B------:R-:W-:-:S05]  /*2e30*/  F2FP.F16.E4M3.UNPACK_B R25, R25 ;  /* 0x00000019ff19723e */ /* 0x000fca00020006ff */
[----:B------:R-:W-:-:S05]  /*2e40*/  HADD2.F32 R25, -RZ, R25.H0_H0 ;  /* 0x20000019ff197230 */ /* 0x000fca0000004100 */
[----:B------:R-:W-:Y:S01]  /*2e50*/  FMUL R26, R25, R12 ;  /* 0x0000000c191a7220 */ /* 0x000fe20000400000 */
[----:B------:R-:W-:-:S03]  /*2e60*/  PRMT R25, RZ, 0x7610, R25 ;  /* 0x00007610ff197816 */ /* 0x000fc60000000019 */
[----:B--2---:R-:W-:-:S05]  /*2e70*/  FFMA R26, R53, R2, R26 ;  /* 0x00000002351a7223 */ /* 0x004fca000000001a */
[----:B------:R-:W-:-:S05]  /*2e80*/  F2FP.SATFINITE.E4M3.F32.PACK_AB_MERGE_C R27, RZ, R26, RZ ;  /* 0x0000001aff1b723e */ /* 0x000fca00048070ff */
[----:B------:R1:W-:Y:S01]  /*2e90*/  @!P4 STG.E.U8 desc[UR16][R28.64], R27 ;  /* 0x0000001b1c00c986 */ /* 0x0003e2000c101110 */
[----:B------:R-:W-:Y:S05]  /*2ea0*/  @P2 BRA `(.L_x_42) ;  /* 0x0000000000042947 */ /* 0x000fea0003800000 */
[----:B------:R2:W5:Y:S02]  /*2eb0*/  LDG.E.U8 R25, desc[UR16][R30.64+0x1] ;  /* 0x000001101e197981 */ /* 0x000564000c1e1100 */
.L_x_42:
[----:B------:R-:W-:Y:S05]  /*2ec0*/  BSYNC B1 ;  /* 0x0000000000017941 */ /* 0x000fea0003800000 */
.L_x_41:
[----:B-----5:R-:W-:Y:S01]  /*2ed0*/  LOP3.LUT R25, R25, 0xff, RZ, 0xc0, !PT ;  /* 0x000000ff19197812 */ /* 0x020fe200078ec0ff */
[----:B------:R-:W-:Y:S01]  /*2ee0*/  BSSY B1, `(.L_x_43) ;  /* 0x0000013000017945 */ /* 0x000fe20003800000 */
[----:B------:R-:W-:Y:S02]  /*2ef0*/  IADD3 R33, P1, R35, 0x8, RZ ;  /* 0x0000000823217810 */ /* 0x000fe40007f3e0ff */
[----:B------:R-:W-:-:S03]  /*2f00*/  F2FP.F16.E4M3.UNPACK_B R25, R25 ;  /* 0x00000019ff19723e */ /* 0x000fc600020006ff */
[----:B------:R-:W-:Y:S01]  /*2f10*/  IMAD.X R26, RZ, RZ, R15, P1 ;  /* 0x000000ffff1a7224 */ /* 0x000fe200008e060f */
[----:B------:R-:W-:Y:S01]  /*2f20*/  ISETP.GE.AND P1, PT, R34, 0x9, PT ;  /* 0x000000092200780c */ /* 0x000fe20003f26270 */
[----:B------:R-:W-:Y:S02]  /*2f30*/  HADD2.F32 R25, -RZ, R25.H0_H0 ;  /* 0x20000019ff197230 */ /* 0x000fe40000004100 */
[----:B------:R-:W-:Y:S01]  /*2f40*/  IMAD R32, R26, UR6, RZ ;  /* 0x000000061a207c24 */ /* 0x000fe2000f8e02ff */
[----:B------:R-:W-:Y:S01]  /*2f50*/  ISETP.LT.OR P5, PT, R36, 0x1, !P1 ;  /* 0x000000012400780c */ /* 0x000fe20004fa1670 */
[----:B-1----:R-:W-:-:S04]  /*2f60*/  IMAD.WIDE.U32 R26, R33, UR6, R20 ;  /* 0x00000006211a7c25 */ /* 0x002fc8000f8e0014 */
[----:B------:R-:W-:Y:S01]  /*2f70*/  FMUL R25, R25, R12 ;  /* 0x0000000c19197220 */ /* 0x000fe20000400000 */
[----:B------:R-:W-:-:S03]  /*2f80*/  IMAD R33, R33, UR7, R32 ;  /* 0x0000000721217c24 */ /* 0x000fc6000f8e0220 */
[----:B------:R-:W-:Y:S01]  /*2f90*/  FFMA R25, R48, R2, R25 ;  /* 0x0000000230197223 */ /* 0x000fe20000000019 */
[----:B------:R-:W-:-:S04]  /*2fa0*/  IADD3 R26, P4, R26, UR10, RZ ;  /* 0x0000000a1a1a7c10 */ /* 0x000fc8000ff9e0ff */
[----:B------:R-:W-:Y:S02]  /*2fb0*/  F2FP.SATFINITE.E4M3.F32.PACK_AB_MERGE_C R37, RZ, R25, RZ ;  /* 0x00000019ff25723e */ /* 0x000fe400048070ff */
[----:B------:R-:W-:Y:S02]  /*2fc0*/  IADD3.X R27, R27, UR11, R33, P4, !PT ;  /* 0x0000000b1b1b7c10 */ /* 0x000fe4000a7fe421 */
[----:B------:R-:W-:Y:S01]  /*2fd0*/  PRMT R25, RZ, 0x7610, R25 ;  /* 0x00007610ff197816 */ /* 0x000fe20000000019 */
[----:B------:R1:W-:Y:S01]  /*2fe0*/  @!P2 STG.E.U8 desc[UR16][R28.64+0x1], R37 ;  /* 0x000001251c00a986 */ /* 0x0003e2000c101110 */
[----:B------:R-:W-:Y:S05]  /*2ff0*/  @P5 BRA `(.L_x_44) ;  /* 0x0000000000045947 */ /* 0x000fea0003800000 */
[----:B------:R3:W5:Y:S02]  /*3000*/  LDG.E.U8 R25, desc[UR16][R26.64] ;  /* 0x000000101a197981 */ /* 0x000764000c1e1100 */
.L_x_44:
[----:B------:R-:W-:Y:S05]  /*3010*/  BSYNC B1 ;  /* 0x0000000000017941 */ /* 0x000fea0003800000 */
.L_x_43:
[----:B-----5:R-:W-:Y:S01]  /*3020*/  LOP3.LUT R25, R25, 0xff, RZ, 0xc0, !PT ;  /* 0x000000ff19197812 */ /* 0x020fe200078ec0ff */
[----:B------:R-:W-:Y:S01]  /*3030*/  BSSY B1, `(.L_x_45) ;  /* 0x000000b000017945 */ /* 0x000fe20003800000 */
[----:B------:R-:W-:Y:S02]  /*3040*/  ISETP.LT.OR P2, PT, R36, 0x2, !P1 ;  /* 0x000000022400780c */ /* 0x000fe40004f41670 */
[----:B------:R-:W-:-:S05]  /*3050*/  F2FP.F16.E4M3.UNPACK_B R25, R25 ;  /* 0x00000019ff19723e */ /* 0x000fca00020006ff */
[----:B------:R-:W-:-:S05]  /*3060*/  HADD2.F32 R25, -RZ, R25.H0_H0 ;  /* 0x20000019ff197230 */ /* 0x000fca0000004100 */
[----:B------:R-:W-:Y:S01]  /*3070*/  FMUL R32, R25, R12 ;  /* 0x0000000c19207220 */ /* 0x000fe20000400000 */
[----:B------:R-:W-:-:S03]  /*3080*/  PRMT R25, RZ, 0x7610, R25 ;  /* 0x00007610ff197816 */ /* 0x000fc60000000019 */
[----:B------:R-:W-:-:S05]  /*3090*/  FFMA R32, R51, R2, R32 ;  /* 0x0000000233207223 */ /* 0x000fca0000000020 */
[----:B------:R-:W-:-:S05]  /*30a0*/  F2FP.SATFINITE.E4M3.F32.PACK_AB_MERGE_C R33, RZ, R32, RZ ;  /* 0x00000020ff21723e */ /* 0x000fca00048070ff */
[----:B------:R4:W-:Y:S01]  /*30b0*/  @!P5 STG.E.U8 desc[UR16][R16.64], R33 ;  /* 0x000000211000d986 */ /* 0x0009e2000c101110 */
[----:B------:R-:W-:Y:S05]  /*30c0*/  @P2 BRA `(.L_x_46) ;  /* 0x0000000000042947 */ /* 0x000fea0003800000 */
[----:B------:R0:W5:Y:S02]  /*30d0*/  LDG.E.U8 R25, desc[UR16][R26.64+0x1] ;  /* 0x000001101a197981 */ /* 0x000164000c1e1100 */
.L_x_46:
[----:B------:R-:W-:Y:S05]  /*30e0*/  BSYNC B1 ;  /* 0x0000000000017941 */ /* 0x000fea0003800000 */
.L_x_45:
[----:B-----5:R-:W-:Y:S01]  /*30f0*/  LOP3.LUT R25, R25, 0xff, RZ, 0xc0, !PT ;  /* 0x000000ff19197812 */ /* 0x020fe200078ec0ff */
[----:B------:R-:W-:Y:S01]  /*3100*/  BSSY B1, `(.L_x_47) ;  /* 0x000000b000017945 */ /* 0x000fe20003800000 */
[----:B------:R-:W-:Y:S02]  /*3110*/  ISETP.LT.OR P4, PT, R36, 0x9, !P0 ;  /* 0x000000092400780c */ /* 0x000fe40004781670 */
[----:B------:R-:W-:-:S05]  /*3120*/  F2FP.F16.E4M3.UNPACK_B R25, R25 ;  /* 0x00000019ff19723e */ /* 0x000fca00020006ff */
[----:B------:R-:W-:-:S05]  /*3130*/  HADD2.F32 R25, -RZ, R25.H0_H0 ;  /* 0x20000019ff197230 */ /* 0x000fca0000004100 */
[----:B------:R-:W-:-:S04]  /*3140*/  FMUL R25, R25, R12 ;  /* 0x0000000c19197220 */ /* 0x000fc80000400000 */
[----:B------:R-:W-:-:S05]  /*3150*/  FFMA R25, R46, R2, R25 ;  /* 0x000000022e197223 */ /* 0x000fca0000000019 */
[----:B----4-:R-:W-:Y:S02]  /*3160*/  F2FP.SATFINITE.E4M3.F32.PACK_AB_MERGE_C R33, RZ, R25, RZ ;  /* 0x00000019ff21723e */ /* 0x010fe400048070ff */
[----:B------:R-:W-:-:S03]  /*3170*/  PRMT R25, RZ, 0x7610, R25 ;  /* 0x00007610ff197816 */ /* 0x000fc60000000019 */
[----:B------:R4:W-:Y:S01]  /*3180*/  @!P2 STG.E.U8 desc[UR16][R16.64+0x1], R33 ;  /* 0x000001211000a986 */ /* 0x0009e2000c101110 */
[----:B------:R-:W-:Y:S05]  /*3190*/  @P4 BRA `(.L_x_48) ;  /* 0x0000000000044947 */ /* 0x000fea0003800000 */
[----:B------:R0:W5:Y:S02]  /*31a0*/  LDG.E.U8 R25, desc[UR16][R30.64+0x8] ;  /* 0x000008101e197981 */ /* 0x000164000c1e1100 */
.L_x_48:
[----:B------:R-:W-:Y:S05]  /*31b0*/  BSYNC B1 ;  /* 0x0000000000017941 */ /* 0x000fea0003800000 */
.L_x_47:
        /* <DEDUP_REMOVED lines=8> */
[----:B----4-:R-:W-:-:S05]  /*3240*/  F2FP.SATFINITE.E4M3.F32.PACK_AB_MERGE_C R33, RZ, R32, RZ ;  /* 0x00000020ff21723e */ /* 0x010fca00048070ff */
[----:B------:R4:W-:Y:S01]  /*3250*/  @!P4 STG.E.U8 desc[UR16][R28.64+0x8], R33 ;  /* 0x000008211c00c986 */ /* 0x0009e2000c101110 */
[----:B------:R-:W-:Y:S05]  /*3260*/  @P0 BRA `(.L_x_50) ;  /* 0x0000000000040947 */ /* 0x000fea0003800000 */
[----:B------:R0:W5:Y:S02]  /*3270*/  LDG.E.U8 R25, desc[UR16][R30.64+0x9] ;  /* 0x000009101e197981 */ /* 0x000164000c1e1100 */
.L_x_50:
[----:B------:R-:W-:Y:S05]  /*3280*/  BSYNC B1 ;  /* 0x0000000000017941 */ /* 0x000fea0003800000 */
.L_x_49:
[----:B-----5:R-:W-:Y:S01]  /*3290*/  LOP3.LUT R25, R25, 0xff, RZ, 0xc0, !PT ;  /* 0x000000ff19197812 */ /* 0x020fe200078ec0ff */
[----:B------:R-:W-:Y:S01]  /*32a0*/  BSSY B1, `(.L_x_51) ;  /* 0x000000b000017945 */ /* 0x000fe20003800000 */
[----:B------:R-:W-:Y:S02]  /*32b0*/  ISETP.LT.OR P2, PT, R36, 0x9, !P1 ;  /* 0x000000092400780c */ /* 0x000fe40004f41670 */
[----:B------:R-:W-:-:S05]  /*32c0*/  F2FP.F16.E4M3.UNPACK_B R25, R25 ;  /* 0x00000019ff19723e */ /* 0x000fca00020006ff */
[----:B------:R-:W-:-:S05]  /*32d0*/  HADD2.F32 R25, -RZ, R25.H0_H0 ;  /* 0x20000019ff197230 */ /* 0x000fca0000004100 */
[----:B------:R-:W-:-:S04]  /*32e0*/  FMUL R25, R25, R12 ;  /* 0x0000000c19197220 */ /* 0x000fc80000400000 */
[----:B------:R-:W-:-:S05]  /*32f0*/  FFMA R25, R44, R2, R25 ;  /* 0x000000022c197223 */ /* 0x000fca0000000019 */
[----:B0-2---:R-:W-:Y:S02]  /*3300*/  F2FP.SATFINITE.E4M3.F32.PACK_AB_MERGE_C R31, RZ, R25, RZ ;  /* 0x00000019ff1f723e */ /* 0x005fe400048070ff */
[----:B------:R-:W-:-:S03]  /*3310*/  PRMT R25, RZ, 0x7610, R25 ;  /* 0x00007610ff197816 */ /* 0x000fc60000000019 */
[----:B------:R0:W-:Y:S01]  /*3320*/  @!P0 STG.E.U8 desc[UR16][R28.64+0x9], R31 ;  /* 0x0000091f1c008986 */ /* 0x0001e2000c101110 */
[----:B------:R-:W-:Y:S05]  /*3330*/  @P2 BRA `(.L_x_52) ;  /* 0x0000000000042947 */ /* 0x000fea0003800000 */
[----:B------:R2:W5:Y:S02]  /*3340*/  LDG.E.U8 R25, desc[UR16][R26.64+0x8] ;  /* 0x000008101a197981 */ /* 0x000564000c1e1100 */
.L_x_52:
[----:B------:R-:W-:Y:S05]  /*3350*/  BSYNC B1 ;  /* 0x0000000000017941 */ /* 0x000fea0003800000 */
.L_x_51:
[----:B-----5:R-:W-:Y:S01]  /*3360*/  LOP3.LUT R25, R25, 0xff, RZ, 0xc0, !PT ;  /* 0x000000ff19197812 */ /* 0x020fe200078ec0ff */
[----:B------:R-:W-:Y:S01]  /*3370*/  BSSY B1, `(.L_x_53) ;  /* 0x000000b000017945 */ /* 0x000fe20003800000 */
[----:B------:R-:W-:Y:S02]  /*3380*/  ISETP.LT.OR P1, PT, R36, 0xa, !P1 ;  /* 0x0000000a2400780c */ /* 0x000fe40004f21670 */
[----:B------:R-:W-:-:S05]  /*3390*/  F2FP.F16.E4M3.UNPACK_B R25, R25 ;  /* 0x00000019ff19723e */ /* 0x000fca00020006ff */
[----:B------:R-:W-:-:S05]  /*33a0*/  HADD2.F32 R25, -RZ, R25.H0_H0 ;  /* 0x20000019ff197230 */ /* 0x000fca0000004100 */
[----:B01--4-:R-:W-:Y:S01]  /*33b0*/  FMUL R28, R25, R12 ;  /* 0x0000000c191c7220 */ /* 0x013fe20000400000 */
[----:B------:R-:W-:-:S03]  /*33c0*/  PRMT R25, RZ, 0x7610, R25 ;  /* 0x00007610ff197816 */ /* 0x000fc60000000019 */
[----:B------:R-:W-:-:S05]  /*33d0*/  FFMA R28, R47, R2, R28 ;  /* 0x000000022f1c7223 */ /* 0x000fca000000001c */
[----:B------:R-:W-:-:S05]  /*33e0*/  F2FP.SATFINITE.E4M3.F32.PACK_AB_MERGE_C R29, RZ, R28, RZ ;  /* 0x0000001cff1d723e */ /* 0x000fca00048070ff */
[----:B------:R0:W-:Y:S01]  /*33f0*/  @!P2 STG.E.U8 desc[UR16][R16.64+0x8], R29 ;  /* 0x0000081d1000a986 */ /* 0x0001e2000c101110 */
[----:B------:R-:W-:Y:S05]  /*3400*/  @P1 BRA `(.L_x_54) ;  /* 0x0000000000041947 */ /* 0x000fea0003800000 */
[----:B------:R1:W5:Y:S02]  /*3410*/  LDG.E.U8 R25, desc[UR16][R26.64+0x9] ;  /* 0x000009101a197981 */ /* 0x000364000c1e1100 */
.L_x_54:
[----:B------:R-:W-:Y:S05]  /*3420*/  BSYNC B1 ;  /* 0x0000000000017941 */ /* 0x000fea0003800000 */
.L_x_53:
[----:B-----5:R-:W-:Y:S01]  /*3430*/  LOP3.LUT R25, R25, 0xff, RZ, 0xc0, !PT ;  /* 0x000000ff19197812 */ /* 0x020fe200078ec0ff */
[----:B------:R-:W-:Y:S01]  /*3440*/  BSSY B1, `(.L_x_55) ;  /* 0x0000013000017945 */ /* 0x000fe20003800000 */
[----:B0-----:R-:W-:Y:S02]  /*3450*/  IADD3 R29, P0, R35, 0x80, RZ ;  /* 0x00000080231d7810 */ /* 0x001fe40007f1e0ff */
[----:B------:R-:W-:-:S03]  /*3460*/  F2FP.F16.E4M3.UNPACK_B R25, R25 ;  /* 0x00000019ff19723e */ /* 0x000fc600020006ff */
[----:B-123--:R-:W-:Y:S01]  /*3470*/  IMAD.X R26, RZ, RZ, R15, P0 ;  /* 0x000000ffff1a7224 */ /* 0x00efe200000e060f */
[----:B------:R-:W-:Y:S01]  /*3480*/  ISETP.GE.AND P0, PT, R34, 0x81, PT ;  /* 0x000000812200780c */ /* 0x000fe20003f06270 */
[----:B------:R-:W-:Y:S02]  /*3490*/  HADD2.F32 R25, -RZ, R25.H0_H0 ;  /* 0x20000019ff197230 */ /* 0x000fe40000004100 */
[----:B------:R-:W-:Y:S01]  /*34a0*/  IMAD R28, R26, UR6, RZ ;  /* 0x000000061a1c7c24 */ /* 0x000fe2000f8e02ff */
[----:B------:R-:W-:Y:S01]  /*34b0*/  ISETP.LT.OR P4, PT, R36, 0x1, !P0 ;  /* 0x000000012400780c */ /* 0x000fe20004781670 */
[----:B------:R-:W-:-:S04]  /*34c0*/  IMAD.WIDE.U32 R26, R29, UR6, R20 ;  /* 0x000000061d1a7c25 */ /* 0x000fc8000f8e0014 */
        /* <DEDUP_REMOVED lines=10> */
.L_x_56:
[----:B------:R-:W-:Y:S05]  /*3570*/  BSYNC B1 ;  /* 0x0000000000017941 */ /* 0x000fea0003800000 */
.L_x_55:
[----:B-----5:R-:W-:Y:S01]  /*3580*/  LOP3.LUT R25, R25, 0xff, RZ, 0xc0, !PT ;  /* 0x000000ff19197812 */ /* 0x020fe200078ec0ff */
[----:B------:R-:W-:Y:S01]  /*3590*/  BSSY B1, `(.L_x_57) ;  /* 0x000000b000017945 */ /* 0x000fe20003800000 */
[----:B------:R-:W-:Y:S02]  /*35a0*/  ISETP.LT.OR P2, PT, R36, 0x2, !P0 ;  /* 0x000000022400780c */ /* 0x000fe40004741670 */
[----:B------:R-:W-:-:S05]  /*35b0*/  F2FP.F16.E4M3.UNPACK_B R25, R25 ;  /* 0x00000019ff19723e */ /* 0x000fca00020006ff */
[----:B------:R-:W-:-:S05]  /*35c0*/  HADD2.F32 R25, -RZ, R25.H0_H0 ;  /* 0x20000019ff197230 */ /* 0x000fca0000004100 */
[----:B0-----:R-:W-:-:S04]  /*35d0*/  FMUL R16, R25, R12 ;  /* 0x0000000c19107220 */ /* 0x001fc80000400000 */
[----:B------:R-:W-:-:S05]  /*35e0*/  FFMA R16, R45, R2, R16 ;  /* 0x000000022d107223 */ /* 0x000fca0000000010 */
[----:B------:R-:W-:Y:S02]  /*35f0*/  F2FP.SATFINITE.E4M3.F32.PACK_AB_MERGE_C R17, RZ, R16, RZ ;  /* 0x00000010ff11723e */ /* 0x000fe400048070ff */
[----:B------:R-:W-:-:S03]  /*3600*/  PRMT R16, RZ, 0x7610, R16 ;  /* 0x00007610ff107816 */ /* 0x000fc60000000010 */
[----:B------:R0:W-:Y:S01]  /*3610*/  @!P4 STG.E.U8 desc[UR16][R4.64], R17 ;  /* 0x000000110400c986 */ /* 0x0001e2000c101110 */
[----:B------:R-:W-:Y:S05]  /*3620*/  @P2 BRA `(.L_x_58) ;  /* 0x0000000000042947 */ /* 0x000fea0003800000 */
[----:B------:R2:W5:Y:S02]  /*3630*/  LDG.E.U8 R16, desc[UR16][R26.64+0x1] ;  /* 0x000001101a107981 */ /* 0x000564000c1e1100 */
.L_x_58:
[----:B------:R-:W-:Y:S05]  /*3640*/  BSYNC B1 ;  /* 0x0000000000017941 */ /* 0x000fea0003800000 */
.L_x_57:
[----:B-----5:R-:W-:Y:S01]  /*3650*/  LOP3.LUT R16, R16, 0xff, RZ, 0xc0, !PT ;  /* 0x000000ff10107812 */ /* 0x020fe200078ec0ff */
[----:B------:R-:W-:Y:S01]  /*3660*/  BSSY B1, `(.L_x_59) ;  /* 0x0000013000017945 */ /* 0x000fe20003800000 */
[----:B------:R-:W-:Y:S02]  /*3670*/  IADD3 R25, P1, R35, 0x88, RZ ;  /* 0x0000008823197810 */ /* 0x000fe40007f3e0ff */
[----:B------:R-:W-:-:S03]  /*3680*/  F2FP.F16.E4M3.UNPACK_B R16, R16 ;  /* 0x00000010ff10723e */ /* 0x000fc600020006ff */
[----:B------:R-:W-:Y:S01]  /*3690*/  IMAD.X R14, RZ, RZ, R15, P1 ;  /* 0x000000ffff0e7224 */ /* 0x000fe200008e060f */
[----:B------:R-:W-:Y:S01]  /*36a0*/  ISETP.GE.AND P1, PT, R34, 0x89, PT ;  /* 0x000000892200780c */ /* 0x000fe20003f26270 */
[----:B0-----:R-:W-:Y:S01]  /*36b0*/  HADD2.F32 R17, -RZ, R16.H0_H0 ;  /* 0x20000010ff117230 */ /* 0x001fe20000004100 */
[----:B------:R-:W-:Y:S01]  /*36c0*/  PRMT R16, RZ, 0x7610, R16 ;  /* 0x00007610ff107816 */ /* 0x000fe20000000010 */
        /* <DEDUP_REMOVED lines=8> */
[----:B------:R-:W-:-:S03]  /*3750*/  IADD3.X R15, R21, UR11, R25, P4, !PT ;  /* 0x0000000b150f7c10 */ /* 0x000fc6000a7fe419 */
[----:B------:R0:W-:Y:S01]  /*3760*/  @!P2 STG.E.U8 desc[UR16][R4.64+0x1], R17 ;  /* 0x000001110400a986 */ /* 0x0001e2000c101110 */
[----:B------:R-:W-:Y:S05]  /*3770*/  @P5 BRA `(.L_x_60) ;  /* 0x0000000000045947 */ /* 0x000fea0003800000 */
[----:B------:R3:W5:Y:S02]  /*3780*/  LDG.E.U8 R16, desc[UR16][R14.64] ;  /* 0x000000100e107981 */ /* 0x000764000c1e1100 */
.L_x_60:
[----:B------:R-:W-:Y:S05]  /*3790*/  BSYNC B1 ;  /* 0x0000000000017941 */ /* 0x000fea0003800000 */
.L_x_59:
[----:B-----5:R-:W-:Y:S01]  /*37a0*/  LOP3.LUT R16, R16, 0xff, RZ, 0xc0, !PT ;  /* 0x000000ff10107812 */ /* 0x020fe200078ec0ff */
[----:B------:R-:W-:Y:S01]  /*37b0*/  BSSY B1, `(.L_x_61) ;  /* 0x000000b000017945 */ /* 0x000fe20003800000 */
[----:B------:R-:W-:Y:S02]  /*37c0*/  ISETP.LT.OR P2, PT, R36, 0x2, !P1 ;  /* 0x000000022400780c */ /* 0x000fe40004f41670 */
[----:B------:R-:W-:-:S05]  /*37d0*/  F2FP.F16.E4M3.UNPACK_B R16, R16 ;  /* 0x00000010ff10723e */ /* 0x000fca00020006ff */
[----:B0-----:R-:W-:-:S05]  /*37e0*/  HADD2.F32 R17, -RZ, R16.H0_H0 ;  /* 0x20000010ff117230 */ /* 0x001fca0000004100 */
[----:B------:R-:W-:-:S04]  /*37f0*/  FMUL R16, R17, R12 ;  /* 0x0000000c11107220 */ /* 0x000fc80000400000 */
[----:B------:R-:W-:-:S05]  /*3800*/  FFMA R16, R41, R2, R16 ;  /* 0x0000000229107223 */ /* 0x000fca0000000010 */
[----:B------:R-:W-:Y:S02]  /*3810*/  F2FP.SATFINITE.E4M3.F32.PACK_AB_MERGE_C R17, RZ, R16, RZ ;  /* 0x00000010ff11723e */ /* 0x000fe400048070ff */
[----:B------:R-:W-:-:S03]  /*3820*/  PRMT R16, RZ, 0x7610, R16 ;  /* 0x00007610ff107816 */ /* 0x000fc60000000010 */
[----:B------:R0:W-:Y:S01]  /*3830*/  @!P5 STG.E.U8 desc[UR16][R10.64], R17 ;  /* 0x000000110a00d986 */ /* 0x0001e2000c101110 */
[----:B------:R-:W-:Y:S05]  /*3840*/  @P2 BRA `(.L_x_62) ;  /* 0x0000000000042947 */ /* 0x000fea0003800000 */
[----:B------:R4:W5:Y:S02]  /*3850*/  LDG.E.U8 R16, desc[UR16][R14.64+0x1] ;  /* 0x000001100e107981 */ /* 0x000964000c1e1100 */
.L_x_62:
[----:B------:R-:W-:Y:S05]  /*3860*/  BSYNC B1 ;  /* 0x0000000000017941 */ /* 0x000fea0003800000 */
.L_x_61:
[----:B-----5:R-:W-:Y:S01]  /*3870*/  LOP3.LUT R16, R16, 0xff, RZ, 0xc0, !PT ;  /* 0x000000ff10107812 */ /* 0x020fe200078ec0ff */
[----:B------:R-:W-:Y:S01]  /*3880*/  BSSY B1, `(.L_x_63) ;  /* 0x000000b000017945 */ /* 0x000fe20003800000 */
[----:B------:R-:W-:Y:S02]  /*3890*/  ISETP.LT.OR P4, PT, R36, 0x9, !P0 ;  /* 0x000000092400780c */ /* 0x000fe40004781670 */
[----:B------:R-:W-:-:S05]  /*38a0*/  F2FP.F16.E4M3.UNPACK_B R16, R16 ;  /* 0x00000010ff10723e */ /* 0x000fca00020006ff */
[----:B0-----:R-:W-:Y:S01]  /*38b0*/  HADD2.F32 R17, -RZ, R16.H0_H0 ;  /* 0x20000010ff117230 */ /* 0x001fe20000004100 */
[----:B------:R-:W-:-:S04]  /*38c0*/  PRMT R16, RZ, 0x7610, R16 ;  /* 0x00007610ff107816 */ /* 0x000fc80000000010 */
[----:B------:R-:W-:-:S04]  /*38d0*/  FMUL R17, R17, R12 ;  /* 0x0000000c11117220 */ /* 0x000fc80000400000 */
[----:B------:R-:W-:-:S05]  /*38e0*/  FFMA R17, R22, R2, R17 ;  /* 0x0000000216117223 */ /* 0x000fca0000000011 */
[----:B------:R-:W-:-:S05]  /*38f0*/  F2FP.SATFINITE.E4M3.F32.PACK_AB_MERGE_C R17, RZ, R17, RZ ;  /* 0x00000011ff11723e */ /* 0x000fca00048070ff */
[----:B------:R0:W-:Y:S01]  /*3900*/  @!P2 STG.E.U8 desc[UR16][R10.64+0x1], R17 ;  /* 0x000001110a00a986 */ /* 0x0001e2000c101110 */
[----:B------:R-:W-:Y:S05]  /*3910*/  @P4 BRA `(.L_x_64) ;  /* 0x0000000000044947 */ /* 0x000fea0003800000 */
[----:B------:R0:W5:Y:S02]  /*3920*/  LDG.E.U8 R16, desc[UR16][R26.64+0x8] ;  /* 0x000008101a107981 */ /* 0x000164000c1e1100 */
.L_x_64:
[----:B------:R-:W-:Y:S05]  /*3930*/  BSYNC B1 ;  /* 0x0000000000017941 */ /* 0x000fea0003800000 */
.L_x_63:
        /* <DEDUP_REMOVED lines=12> */
.L_x_66:
[----:B------:R-:W-:Y:S05]  /*3a00*/  BSYNC B1 ;  /* 0x0000000000017941 */ /* 0x000fea0003800000 */
.L_x_65:
        /* <DEDUP_REMOVED lines=12> */
.L_x_68:
[----:B------:R-:W-:Y:S05]  /*3ad0*/  BSYNC B1 ;  /* 0x0000000000017941 */ /* 0x000fea0003800000 */
.L_x_67:
        /* <DEDUP_REMOVED lines=12> */
.L_x_70:
[----:B------:R-:W-:Y:S05]  /*3ba0*/  BSYNC B1 ;  /* 0x0000000000017941 */ /* 0x000fea0003800000 */
.L_x_69:
[----:B------:R-:W-:Y:S05]  /*3bb0*/  @P1 BRA `(.L_x_71) ;  /* 0x0000000400301947 */ /* 0x000fea0003800000 */
[----:B-----5:R-:W-:-:S04]  /*3bc0*/  LOP3.LUT R4, R4, 0xff, RZ, 0xc0, !PT ;  /* 0x000000ff04047812 */ /* 0x020fc800078ec0ff */
[----:B------:R-:W-:-:S05]  /*3bd0*/  F2FP.F16.E4M3.UNPACK_B R4, R4 ;  /* 0x00000004ff04723e */ /* 0x000fca00020006ff */
[----:B0-----:R-:W-:-:S05]  /*3be0*/  HADD2.F32 R5, -RZ, R4.H0_H0 ;  /* 0x20000004ff057230 */ /* 0x001fca0000004100 */
[----:B------:R-:W-:-:S04]  /*3bf0*/  FMUL R4, R5, R12 ;  /* 0x0000000c05047220 */ /* 0x000fc80000400000 */
[----:B------:R-:W-:-:S05]  /*3c00*/  FFMA R4, R13, R2, R4 ;  /* 0x000000020d047223 */ /* 0x000fca0000000004 */
[----:B------:R-:W-:-:S05]  /*3c10*/  F2FP.SATFINITE.E4M3.F32.PACK_AB_MERGE_C R5, RZ, R4, RZ ;  /* 0x00000004ff05723e */ /* 0x000fca00048070ff */
[----:B------:R0:W-:Y:S01]  /*3c20*/  STG.E.U8 desc[UR16][R10.64+0x9], R5 ;  /* 0x000009050a007986 */ /* 0x0001e2000c101110 */
[----:B------:R-:W-:Y:S05]  /*3c30*/  BRA `(.L_x_71) ;  /* 0x0000000400107947 */ /* 0x000fea0003800000 */
.L_x_38:
[C---:B------:R-:W-:Y:S01]  /*3c40*/  ISETP.GE.AND P0, PT, R34.reuse, 0x1, PT ;  /* 0x000000012200780c */ /* 0x040fe20003f06270 */
[-C--:B--2---:R-:W-:Y:S01]  /*3c50*/  FMUL R53, R53, R2.reuse ;  /* 0x0000000235357220 */ /* 0x084fe20000400000 */
[----:B------:R-:W-:Y:S01]  /*3c60*/  ISETP.GE.AND P2, PT, R34, 0x9, PT ;  /* 0x000000092200780c */ /* 0x000fe20003f46270 */
[-C--:B------:R-:W-:Y:S01]  /*3c70*/  FMUL R48, R48, R2.reuse ;  /* 0x0000000230307220 */ /* 0x080fe20000400000 */
[----:B------:R-:W-:Y:S01]  /*3c80*/  ISETP.LT.OR P1, PT, R36, 0x1, !P0 ;  /* 0x000000012400780c */ /* 0x000fe20004721670 */
[-C--:B------:R-:W-:Y:S01]  /*3c90*/  FMUL R51, R51, R2.reuse ;  /* 0x0000000233337220 */ /* 0x080fe20000400000 */
[----:B------:R-:W-:Y:S01]  /*3ca0*/  F2FP.SATFINITE.E4M3.F32.PACK_AB_MERGE_C R53, RZ, R53, RZ ;  /* 0x00000035ff35723e */ /* 0x000fe200048070ff */
[-C--:B------:R-:W-:Y:S01]  /*3cb0*/  FMUL R46, R46, R2.reuse ;  /* 0x000000022e2e7220 */ /* 0x080fe20000400000 */
[----:B------:R-:W-:Y:S01]  /*3cc0*/  ISETP.LT.OR P4, PT, R36, 0x2, !P0 ;  /* 0x000000022400780c */ /* 0x000fe20004781670 */
[-C--:B------:R-:W-:Y:S01]  /*3cd0*/  FMUL R44, R44, R2.reuse ;  /* 0x000000022c2c7220 */ /* 0x080fe20000400000 */
[C---:B------:R-:W-:Y:S01]  /*3ce0*/  ISETP.LT.OR P5, PT, R36.reuse, 0x1, !P2 ;  /* 0x000000012400780c */ /* 0x040fe200057a1670 */
[-C--:B------:R-:W-:Y:S01]  /*3cf0*/  FMUL R49, R49, R2.reuse ;  /* 0x0000000231317220 */ /* 0x080fe20000400000 */
[----:B------:R-:W-:Y:S01]  /*3d00*/  ISETP.LT.OR P6, PT, R36, 0x2, !P2 ;  /* 0x000000022400780c */ /* 0x000fe200057c1670 */
[----:B------:R-:W-:Y:S01]  /*3d10*/  FMUL R47, R47, R2 ;  /* 0x000000022f2f7220 */ /* 0x000fe20000400000 */
[----:B------:R-:W-:Y:S01]  /*3d20*/  F2FP.SATFINITE.E4M3.F32.PACK_AB_MERGE_C R15, RZ, R48, RZ ;  /* 0x00000030ff0f723e */ /* 0x000fe200048070ff */
[-C--:B------:R-:W-:Y:S01]  /*3d30*/  FMUL R42, R42, R2.reuse ;  /* 0x000000022a2a7220 */ /* 0x080fe20000400000 */
[----:B------:R-:W-:Y:S01]  /*3d40*/  F2FP.SATFINITE.E4M3.F32.PACK_AB_MERGE_C R51, RZ, R51, RZ ;  /* 0x00000033ff33723e */ /* 0x000fe200048070ff */
[----:B------:R-:W-:Y:S01]  /*3d50*/  @!P1 STG.E.U8 desc[UR16][R28.64], R53 ;  /* 0x000000351c009986 */ /* 0x000fe2000c101110 */
[C---:B------:R-:W-:Y:S01]  /*3d60*/  ISETP.LT.OR P1, PT, R36.reuse, 0x9, !P0 ;  /* 0x000000092400780c */ /* 0x040fe20004721670 */
[----:B------:R-:W-:Y:S01]  /*3d70*/  FMUL R45, R45, R2 ;  /* 0x000000022d2d7220 */ /* 0x000fe20000400000 */
[----:B------:R-:W-:Y:S01]  /*3d80*/  ISETP.LT.OR P0, PT, R36, 0xa, !P0 ;  /* 0x0000000a2400780c */ /* 0x000fe20004701670 */
[----:B------:R0:W-:Y:S01]  /*3d90*/  @!P4 STG.E.U8 desc[UR16][R28.64+0x1], R15 ;  /* 0x0000010f1c00c986 */ /* 0x0001e2000c101110 */
[----:B------:R-:W-:Y:S01]  /*3da0*/  F2FP.SATFINITE.E4M3.F32.PACK_AB_MERGE_C R21, RZ, R46, RZ ;  /* 0x0000002eff15723e */ /* 0x000fe200048070ff */
[----:B------:R-:W-:Y:S01]  /*3db0*/  FMUL R40, R40, R2 ;  /* 0x0000000228287220 */ /* 0x000fe20000400000 */
[----:B------:R-:W-:Y:S01]  /*3dc0*/  F2FP.SATFINITE.E4M3.F32.PACK_AB_MERGE_C R25, RZ, R44, RZ ;  /* 0x0000002cff19723e */ /* 0x000fe200048070ff */
[----:B------:R-:W-:Y:S01]  /*3dd0*/  @!P5 STG.E.U8 desc[UR16][R16.64], R51 ;  /* 0x000000331000d986 */ /* 0x000fe2000c101110 */
[C---:B------:R-:W-:Y:S01]  /*3de0*/  ISETP.LT.OR P4, PT, R36.reuse, 0x9, !P2 ;  /* 0x000000092400780c */ /* 0x040fe20005781670 */
[-C--:B------:R-:W-:Y:S01]  /*3df0*/  FMUL R41, R41, R2.reuse ;  /* 0x0000000229297220 */ /* 0x080fe20000400000 */
[----:B------:R-:W-:Y:S01]  /*3e00*/  ISETP.LT.OR P2, PT, R36, 0xa, !P2 ;  /* 0x0000000a2400780c */ /* 0x000fe20005741670 */
[----:B------:R1:W-:Y:S01]  /*3e10*/  @!P6 STG.E.U8 desc[UR16][R16.64+0x1], R21 ;  /* 0x000001151000e986 */ /* 0x0003e2000c101110 */
[----:B------:R-:W-:Y:S01]  /*3e20*/  F2FP.SATFINITE.E4M3.F32.PACK_AB_MERGE_C R49, RZ, R49, RZ ;  /* 0x00000031ff31723e */ /* 0x000fe200048070ff */
[-C--:B------:R-:W-:Y:S01]  /*3e30*/  FMUL R22, R22, R2.reuse ;  /* 0x0000000216167220 */ /* 0x080fe20000400000 */
[----:B------:R-:W-:Y:S01]  /*3e40*/  F2FP.SATFINITE.E4M3.F32.PACK_AB_MERGE_C R47, RZ, R47, RZ ;  /* 0x0000002fff2f723e */ /* 0x000fe200048070ff */
[----:B------:R-:W-:Y:S01]  /*3e50*/  @!P0 STG.E.U8 desc[UR16][R28.64+0x9], R25 ;  /* 0x000009191c008986 */ /* 0x000fe2000c101110 */
[----:B------:R-:W-:Y:S01]  /*3e60*/  ISETP.GE.AND P0, PT, R34, 0x81, PT ;  /* 0x000000812200780c */ /* 0x000fe20003f06270 */
[----:B------:R-:W-:Y:S01]  /*3e70*/  FMUL R23, R23, R2 ;  /* 0x0000000217177220 */ /* 0x000fe20000400000 */
[----:B0-----:R-:W-:Y:S01]  /*3e80*/  F2FP.SATFINITE.E4M3.F32.PACK_AB_MERGE_C R15, RZ, R42, RZ ;  /* 0x0000002aff0f723e */ /* 0x001fe200048070ff */
[----:B------:R-:W-:Y:S01]  /*3e90*/  @!P1 STG.E.U8 desc[UR16][R28.64+0x8], R49 ;  /* 0x000008311c009986 */ /* 0x000fe2000c101110 */
[----:B------:R-:W-:Y:S01]  /*3ea0*/  ISETP.LT.OR P6, PT, R36, 0x1, !P0 ;  /* 0x000000012400780c */ /* 0x000fe200047c1670 */
[-C--:B------:R-:W-:Y:S01]  /*3eb0*/  FMUL R18, R18, R2.reuse ;  /* 0x0000000212127220 */ /* 0x080fe20000400000 */
[----:B------:R-:W-:Y:S01]  /*3ec0*/  ISETP.LT.OR P5, PT, R36, 0x2, !P0 ;  /* 0x000000022400780c */ /* 0x000fe200047a1670 */
[----:B------:R-:W-:Y:S01]  /*3ed0*/  @!P4 STG.E.U8 desc[UR16][R16.64+0x8], R47 ;  /* 0x0000082f1000c986 */ /* 0x000fe2000c101110 */
[----:B------:R-:W-:Y:S01]  /*3ee0*/  F2FP.SATFINITE.E4M3.F32.PACK_AB_MERGE_C R45, RZ, R45, RZ ;  /* 0x0000002dff2d723e */ /* 0x000fe200048070ff */
[----:B------:R-:W-:Y:S01]  /*3ef0*/  FMUL R19, R19, R2 ;  /* 0x0000000213137220 */ /* 0x000fe20000400000 */
[----:B-1----:R-:W-:Y:S01]  /*3f00*/  F2FP.SATFINITE.E4M3.F32.PACK_AB_MERGE_C R21, RZ, R40, RZ ;  /* 0x00000028ff15723e */ /* 0x002fe200048070ff */
[----:B------:R0:W-:Y:S01]  /*3f10*/  @!P2 STG.E.U8 desc[UR16][R16.64+0x9], R15 ;  /* 0x0000090f1000a986 */ /* 0x0001e2000c101110 */
[----:B------:R-:W-:Y:S01]  /*3f20*/  ISETP.GE.AND P1, PT, R34, 0x89, PT ;  /* 0x000000892200780c */ /* 0x000fe20003f26270 */
[----:B------:R-:W-:Y:S01]  /*3f30*/  FMUL R13, R13, R2 ;  /* 0x000000020d0d7220 */ /* 0x000fe20000400000 */
[----:B------:R-:W-:-:S02]  /*3f40*/  ISETP.LT.OR P2, PT, R36, 0x9, !P0 ;  /* 0x000000092400780c */ /* 0x000fc40004741670 */
[C---:B------:R-:W-:Y:S01]  /*3f50*/  ISETP.LT.OR P4, PT, R36.reuse, 0x1, !P1 ;  /* 0x000000012400780c */ /* 0x040fe20004f81670 */
[----:B------:R1:W-:Y:S01]  /*3f60*/  @!P6 STG.E.U8 desc[UR16][R4.64], R45 ;  /* 0x0000002d0400e986 */ /* 0x0003e2000c101110 */
[C---:B------:R-:W-:Y:S02]  /*3f70*/  ISETP.LT.OR P6, PT, R36.reuse, 0x2, !P1 ;  /* 0x000000022400780c */ /* 0x040fe40004fc1670 */
[C---:B------:R-:W-:Y:S01]  /*3f80*/  ISETP.LT.OR P0, PT, R36.reuse, 0xa, !P0 ;  /* 0x0000000a2400780c */ /* 0x040fe20004701670 */
[----:B------:R1:W-:Y:S01]  /*3f90*/  @!P5 STG.E.U8 desc[UR16][R4.64+0x1], R21 ;  /* 0x000001150400d986 */ /* 0x0003e2000c101110 */
[C---:B------:R-:W-:Y:S02]  /*3fa0*/  ISETP.LT.OR P5, PT, R36.reuse, 0x9, !P1 ;  /* 0x000000092400780c */ /* 0x040fe40004fa1670 */
[----:B------:R-:W-:Y:S02]  /*3fb0*/  ISETP.LT.OR P1, PT, R36, 0xa, !P1 ;  /* 0x0000000a2400780c */ /* 0x000fe40004f21670 */
[----:B------:R-:W-:-:S02]  /*3fc0*/  F2FP.SATFINITE.E4M3.F32.PACK_AB_MERGE_C R41, RZ, R41, RZ ;  /* 0x00000029ff29723e */ /* 0x000fc400048070ff */
[----:B0-----:R-:W-:Y:S02]  /*3fd0*/  F2FP.SATFINITE.E4M3.F32.PACK_AB_MERGE_C R15, RZ, R22, RZ ;  /* 0x00000016ff0f723e */ /* 0x001fe400048070ff */
[----:B------:R-:W-:Y:S01]  /*3fe0*/  F2FP.SATFINITE.E4M3.F32.PACK_AB_MERGE_C R23, RZ, R23, RZ ;  /* 0x00000017ff17723e */ /* 0x000fe200048070ff */
[----:B------:R1:W-:Y:S01]  /*3ff0*/  @!P4 STG.E.U8 desc[UR16][R10.64], R41 ;  /* 0x000000290a00c986 */ /* 0x0003e2000c101110 */
[----:B------:R-:W-:Y:S02]  /*4000*/  F2FP.SATFINITE.E4M3.F32.PACK_AB_MERGE_C R17, RZ, R18, RZ ;  /* 0x00000012ff11723e */ /* 0x000fe400048070ff */
[----:B------:R-:W-:Y:S01]  /*4010*/  F2FP.SATFINITE.E4M3.F32.PACK_AB_MERGE_C R19, RZ, R19, RZ ;  /* 0x00000013ff13723e */ /* 0x000fe200048070ff */
[----:B------:R1:W-:Y:S01]  /*4020*/  @!P6 STG.E.U8 desc[UR16][R10.64+0x1], R15 ;  /* 0x0000010f0a00e986 */ /* 0x0003e2000c101110 */
[----:B------:R-:W-:-:S03]  /*4030*/  F2FP.SATFINITE.E4M3.F32.PACK_AB_MERGE_C R13, RZ, R13, RZ ;  /* 0x0000000dff0d723e */ /* 0x000fc600048070ff */
[----:B------:R1:W-:Y:S04]  /*4040*/  @!P2 STG.E.U8 desc[UR16][R4.64+0x8], R23 ;  /* 0x000008170400a986 */ /* 0x0003e8000c101110 */
[----:B------:R1:W-:Y:S04]  /*4050*/  @!P0 STG.E.U8 desc[UR16][R4.64+0x9], R17 ;  /* 0x0000091104008986 */ /* 0x0003e8000c101110 */
[----:B------:R1:W-:Y:S04]  /*4060*/  @!P5 STG.E.U8 desc[UR16][R10.64+0x8], R19 ;  /* 0x000008130a00d986 */ /* 0x0003e8000c101110 */
[----:B------:R1:W-:Y:S02]  /*4070*/  @!P1 STG.E.U8 desc[UR16][R10.64+0x9], R13 ;  /* 0x0000090d0a009986 */ /* 0x0003e4000c101110 */
.L_x_71:
[----:B------:R-:W-:Y:S05]  /*4080*/  BSYNC B0 ;  /* 0x0000000000007941 */ /* 0x000fea0003800000 */
.L_x_37:
[----:B------:R-:W-:Y:S01]  /*4090*/  ULDC UR6, c[0x0][0xc] ;  /* 0x0000030000067ab9 */ /* 0x000fe20000000800 */
[----:B------:R-:W-:Y:S01]  /*40a0*/  ULDC UR7, c[0x0][0x10] ;  /* 0x0000040000077ab9 */ /* 0x000fe20000000800 */
[----:B01----:R-:W0:Y:S01]  /*40b0*/  LDC R5, c[0x0][0x14] ;  /* 0x00000500ff057b82 */ /* 0x003e220000000800 */
[----:B------:R-:W-:Y:S01]  /*40c0*/  UIMAD.WIDE.U32 UR6, UR6, UR7, URZ ;  /* 0x00000007060672a5 */ /* 0x000fe2000f8e003f */
[----:B-----5:R-:W-:Y:S01]  /*40d0*/  PRMT R4, RZ, 0x7610, R4 ;  /* 0x00007610ff047816 */ /* 0x020fe20000000004 */
[----:B------:R-:W-:Y:S02]  /*40e0*/  IMAD.MOV.U32 R16, RZ, RZ, -0x1 ;  /* 0xffffffffff107424 */ /* 0x000fe400078e00ff */
[----:B------:R-:W-:Y:S02]  /*40f0*/  IMAD.MOV.U32 R43, RZ, RZ, -0x1 ;  /* 0xffffffffff2b7424 */ /* 0x000fe400078e00ff */
[----:B0-----:R-:W-:-:S04]  /*4100*/  IMAD.WIDE.U32 R8, R5, UR6, R8 ;  /* 0x0000000605087c25 */ /* 0x001fc8000f8e0008 */
[----:B------:R-:W-:Y:S01]  /*4110*/  IMAD R5, R5, UR7, RZ ;  /* 0x0000000705057c24 */ /* 0x000fe2000f8e02ff */
[----:B------:R-:W-:Y:S02]  /*4120*/  ULDC.64 UR6, c[0x0][0x650] ;  /* 0x0001940000067ab9 */ /* 0x000fe40000000a00 */
[----:B------:R-:W-:Y:S01]  /*4130*/  ISETP.GE.U32.AND P0, PT, R8, UR6, PT ;  /* 0x0000000608007c0c */ /* 0x000fe2000bf06070 */
[----:B------:R-:W-:-:S05]  /*4140*/  IMAD.IADD R9, R9, 0x1, R5 ;  /* 0x0000000109097824 */ /* 0x000fca00078e0205 */
[----:B------:R-:W-:-:S13]  /*4150*/  ISETP.GE.U32.AND.EX P0, PT, R9, UR7, PT, P0 ;  /* 0x0000000709007c0c */ /* 0x000fda000bf06100 */
[----:B------:R-:W-:Y:S05]  /*4160*/  @P0 BRA `(.L_x_72) ;  /* 0x0000000400600947 */ /* 0x000fea0003800000 */
[----:B------:R-:W0:Y:S01]  /*4170*/  S2R R22, SR_CTAID.X ;  /* 0x0000000000167919 */ /* 0x000e220000002500 */
[----:B------:R-:W1:Y:S01]  /*4180*/  LDC.64 R16, c[0x0][0x628] ;  /* 0x00018a00ff107b82 */ /* 0x000e620000000a00 */
[----:B------:R-:W-:Y:S01]  /*4190*/  ULDC UR6, c[0x0][0x150] ;  /* 0x0000540000067ab9 */ /* 0x000fe20000000800 */
[----:B---34-:R-:W-:Y:S01]  /*41a0*/  IMAD.MOV.U32 R14, RZ, RZ, R8 ;  /* 0x000000ffff0e7224 */ /* 0x018fe200078e0008 */
[----:B------:R-:W3:Y:S01]  /*41b0*/  S2R R24, SR_CTAID.Y ;  /* 0x0000000000187919 */ /* 0x000ee20000002600 */
[----:B------:R-:W-:-:S04]  /*41c0*/  IMAD.MOV.U32 R15, RZ, RZ, R9 ;  /* 0x000000ffff0f7224 */ /* 0x000fc800078e0009 */
[----:B------:R-:W4:Y:S08]  /*41d0*/  LDC R25, c[0x0][0x144] ;  /* 0x00005100ff197b82 */ /* 0x000f300000000800 */
[----:B------:R-:W2:Y:S08]  /*41e0*/  LDC R18, c[0x0][0x630] ;  /* 0x00018c00ff127b82 */ /* 0x000eb00000000800 */
[----:B------:R-:W2:Y:S01]  /*41f0*/  LDC.64 R20, c[0x0][0x620] ;  /* 0x00018800ff147b82 */ /* 0x000ea20000000a00 */
[----:B-1----:R-:W-:-:S04]  /*4200*/  ISETP.NE.U32.AND P0, PT, R16, RZ, PT ;  /* 0x000000ff1000720c */ /* 0x002fc80003f05070 */
[----:B------:R-:W-:Y:S02]  /*4210*/  ISETP.NE.AND.EX P0, PT, R17, RZ, PT, P0 ;  /* 0x000000ff1100720c */ /* 0x000fe40003f05300 */
[----:B0-----:R-:W-:-:S05]  /*4220*/  I2FP.F32.U32 R4, R22 ;  /* 0x0000001600047245 */ /* 0x001fca0000201000 */
[----:B------:R-:W-:-:S04]  /*4230*/  FMUL R4, R4, UR6 ;  /* 0x0000000604047c20 */ /* 0x000fc80008400000 */
[----:B------:R0:W1:Y:S02]  /*4240*/  F2I.U32.TRUNC.NTZ R23, R4 ;  /* 0x0000000400177305 */ /* 0x000064000020f000 */
[----:B---34-:R-:W-:Y:S05]  /*4250*/  @!P0 BRA `(.L_x_73) ;  /* 0x0000000000288947 */ /* 0x018fea0003800000 */
[----:B------:R-:W3:Y:S02]  /*4260*/  LDC R5, c[0x0][0x634] ;  /* 0x00018d00ff057b82 */ /* 0x000ee40000000800 */
[----:B---3--:R-:W-:-:S05]  /*4270*/  IADD3 R13, P0, R8, R5, RZ ;  /* 0x00000005080d7210 */ /* 0x008fca0007f1e0ff */
[----:B------:R-:W-:-:S04]  /*4280*/  IMAD.X R19, RZ, RZ, R9, P0 ;  /* 0x000000ffff137224 */ /* 0x000fc800000e0609 */
[----:B0-----:R-:W-:-:S04]  /*4290*/  IMAD.WIDE.U32 R4, R19, R16, RZ ;  /* 0x0000001013047225 */ /* 0x001fc800078e00ff */
[----:B------:R-:W-:-:S04]  /*42a0*/  IMAD.WIDE.U32 R10, P0, R13, R17, R4 ;  /* 0x000000110d0a7225 */ /* 0x000fc80007800004 */
[----:B------:R-:W-:-:S04]  /*42b0*/  IMAD.WIDE.U32 R4, R13, R16, RZ ;  /* 0x000000100d047225 */ /* 0x000fc800078e00ff */
[----:B------:R-:W-:Y:S01]  /*42c0*/  IMAD.X R15, RZ, RZ, RZ, P0 ;  /* 0x000000ffff0f7224 */ /* 0x000fe200000e06ff */
[----:B------:R-:W-:Y:S01]  /*42d0*/  IADD3 RZ, P0, R5, R10, RZ ;  /* 0x0000000a05ff7210 */ /* 0x000fe20007f1e0ff */
[----:B------:R-:W-:-:S04]  /*42e0*/  IMAD.MOV.U32 R14, RZ, RZ, R11 ;  /* 0x000000ffff0e7224 */ /* 0x000fc800078e000b */
[----:B------:R-:W-:-:S08]  /*42f0*/  IMAD.WIDE.U32.X R14, R19, R17, R14, P0 ;  /* 0x00000011130e7225 */ /* 0x000fd000000e040e */
.L_x_73:
[----:B------:R-:W3:Y:S01]  /*4300*/  LDC.64 R30, c[0x0][0x640] ;  /* 0x00019000ff1e7b82 */ /* 0x000ee20000000a00 */
[-C--:B--2---:R-:W-:Y:S01]  /*4310*/  SHF.R.U64 R43, R14, R18.reuse, R15 ;  /* 0x000000120e2b7219 */ /* 0x084fe2000000120f */
[----:B-1----:R-:W-:Y:S01]  /*4320*/  IMAD.MOV R23, RZ, RZ, -R23 ;  /* 0x000000ffff177224 */ /* 0x002fe200078e0a17 */
[----:B0-----:R-:W-:Y:S01]  /*4330*/  SHF.R.U32.HI R4, RZ, R18, R15 ;  /* 0x00000012ff047219 */ /* 0x001fe2000001160f */
[----:B------:R-:W-:Y:S01]  /*4340*/  ULDC UR6, c[0x0][0x154] ;  /* 0x0000550000067ab9 */ /* 0x000fe20000000800 */
[----:B------:R-:W-:Y:S01]  /*4350*/  IADD3 R11, P0, RZ, -R43, RZ ;  /* 0x8000002bff0b7210 */ /* 0x000fe20007f1e0ff */
[----:B------:R-:W-:Y:S02]  /*4360*/  IMAD R23, R25, R23, R22 ;  /* 0x0000001719177224 */ /* 0x000fe400078e0216 */
[----:B------:R-:W0:Y:S01]  /*4370*/  LDC R14, c[0x0][0x618] ;  /* 0x00018600ff0e7b82 */ /* 0x000e220000000800 */
[----:B------:R-:W-:Y:S02]  /*4380*/  IMAD.MOV.U32 R13, RZ, RZ, 0x1 ;  /* 0x00000001ff0d7424 */ /* 0x000fe400078e00ff */
[----:B------:R-:W-:-:S04]  /*4390*/  IMAD.X R5, RZ, RZ, ~R4, P0 ;  /* 0x000000ffff057224 */ /* 0x000fc800000e0e04 */
[-C--:B------:R-:W-:Y:S01]  /*43a0*/  IMAD R10, R5, R20.reuse, RZ ;  /* 0x00000014050a7224 */ /* 0x080fe200078e02ff */
[----:B------:R-:W1:Y:S01]  /*43b0*/  LDC R26, c[0x0][0x608] ;  /* 0x00018200ff1a7b82 */ /* 0x000e620000000800 */
[----:B------:R-:W-:-:S04]  /*43c0*/  IMAD.WIDE.U32 R4, R11, R20, R8 ;  /* 0x000000140b047225 */ /* 0x000fc800078e0008 */
[----:B------:R-:W-:Y:S01]  /*43d0*/  IMAD R11, R11, R21, R10 ;  /* 0x000000150b0b7224 */ /* 0x000fe200078e020a */
[----:B------:R-:W-:Y:S02]  /*43e0*/  I2FP.F32.U32 R10, R24 ;  /* 0x00000018000a7245 */ /* 0x000fe40000201000 */
[----:B------:R-:W2:Y:S01]  /*43f0*/  LDC R28, c[0x0][0x658] ;  /* 0x00019600ff1c7b82 */ /* 0x000ea20000000800 */
[----:B------:R-:W-:Y:S01]  /*4400*/  IMAD.IADD R5, R5, 0x1, R11 ;  /* 0x0000000105057824 */ /* 0x000fe200078e020b */
[----:B---3--:R-:W-:Y:S01]  /*4410*/  ISETP.NE.U32.AND P0, PT, R30, RZ, PT ;  /* 0x000000ff1e00720c */ /* 0x008fe20003f05070 */
[----:B------:R-:W-:Y:S01]  /*4420*/  FMUL R10, R10, UR6 ;  /* 0x000000060a0a7c20 */ /* 0x000fe20008400000 */
[----:B------:R-:W-:Y:S02]  /*4430*/  IMAD.MOV.U32 R11, RZ, RZ, -0x1 ;  /* 0xffffffffff0b7424 */ /* 0x000fe400078e00ff */
[----:B------:R-:W-:Y:S01]  /*4440*/  ISETP.NE.AND.EX P0, PT, R31, RZ, PT, P0 ;  /* 0x000000ff1f00720c */ /* 0x000fe20003f05300 */
[----:B------:R3:W4:Y:S01]  /*4450*/  F2I.U32.TRUNC.NTZ R19, R10 ;  /* 0x0000000a00137305 */ /* 0x000722000020f000 */
[----:B------:R-:W3:Y:S01]  /*4460*/  LDC R21, c[0x0][0x148] ;  /* 0x00005200ff157b82 */ /* 0x000ee20000000800 */
[----:B0-----:R-:W-:-:S02]  /*4470*/  SHF.R.U64 R18, R4, R14, R5 ;  /* 0x0000000e04127219 */ /* 0x001fc40000001205 */
[----:B------:R-:W-:-:S05]  /*4480*/  SHF.R.U32.HI R5, RZ, R14, R5 ;  /* 0x0000000eff057219 */ /* 0x000fca0000011605 */
[----:B------:R-:W0:Y:S01]  /*4490*/  LDC R22, c[0x0][0x600] ;  /* 0x00018000ff167b82 */ /* 0x000e220000000800 */
[-CC-:B-1----:R-:W-:Y:S02]  /*44a0*/  SHF.R.U64 R16, R18, R26.reuse, R5.reuse ;  /* 0x0000001a12107219 */ /* 0x182fe40000001205 */
[----:B------:R-:W-:-:S05]  /*44b0*/  SHF.R.U32.HI R5, RZ, R26, R5 ;  /* 0x0000001aff057219 */ /* 0x000fca0000011605 */
[----:B------:R-:W1:Y:S01]  /*44c0*/  LDC R27, c[0x0][0x648] ;  /* 0x00019200ff1b7b82 */ /* 0x000e620000000800 */
[-CC-:B--2---:R-:W-:Y:S02]  /*44d0*/  SHF.R.U64 R20, R16, R28.reuse, R5.reuse ;  /* 0x0000001c10147219 */ /* 0x184fe40000001205 */
[-C--:B------:R-:W-:Y:S02]  /*44e0*/  SHF.L.U32 R11, R11, R28.reuse, RZ ;  /* 0x0000001c0b0b7219 */ /* 0x080fe400000006ff */
[-C--:B------:R-:W-:Y:S01]  /*44f0*/  SHF.R.U32.HI R5, RZ, R28.reuse, R5 ;  /* 0x0000001cff057219 */ /* 0x080fe20000011605 */
[----:B------:R-:W-:Y:S01]  /*4500*/  IMAD.MOV.U32 R4, RZ, RZ, R20 ;  /* 0x000000ffff047224 */ /* 0x000fe200078e0014 */
[----:B------:R-:W-:Y:S01]  /*4510*/  SHF.L.U32 R28, R13, R28, RZ ;  /* 0x0000001c0d1c7219 */ /* 0x000fe200000006ff */
[----:B------:R-:W2:Y:S01]  /*4520*/  LDC R29, c[0x0][0x638] ;  /* 0x00018e00ff1d7b82 */ /* 0x000ea20000000800 */
[----:B------:R-:W-:-:S07]  /*4530*/  LOP3.LUT R25, RZ, R11, RZ, 0x33, !PT ;  /* 0x0000000bff197212 */ /* 0x000fce00078e33ff */
[----:B------:R-:W0:Y:S01]  /*4540*/  LDC R32, c[0x0][0x610] ;  /* 0x00018400ff207b82 */ /* 0x000e220000000800 */
[----:B----4-:R-:W-:Y:S05]  /*4550*/  @!P0 BRA `(.L_x_74) ;  /* 0x0000000000288947 */ /* 0x010fea0003800000 */
[----:B------:R-:W4:Y:S02]  /*4560*/  LDC R13, c[0x0][0x64c] ;  /* 0x00019300ff0d7b82 */ /* 0x000f240000000800 */
[----:B----4-:R-:W-:-:S05]  /*4570*/  IADD3 R13, P0, R20, R13, RZ ;  /* 0x0000000d140d7210 */ /* 0x010fca0007f1e0ff */
[----:B------:R-:W-:-:S04]  /*4580*/  IMAD.X R17, RZ, RZ, R5, P0 ;  /* 0x000000ffff117224 */ /* 0x000fc800000e0605 */
[----:B------:R-:W-:-:S04]  /*4590*/  IMAD.WIDE.U32 R4, R17, R30, RZ ;  /* 0x0000001e11047225 */ /* 0x000fc800078e00ff */
[----:B---3--:R-:W-:-:S04]  /*45a0*/  IMAD.WIDE.U32 R10, P0, R13, R31, R4 ;  /* 0x0000001f0d0a7225 */ /* 0x008fc80007800004 */
[----:B------:R-:W-:-:S04]  /*45b0*/  IMAD.WIDE.U32 R4, R13, R30, RZ ;  /* 0x0000001e0d047225 */ /* 0x000fc800078e00ff */
[----:B------:R-:W-:Y:S01]  /*45c0*/  IMAD.X R15, RZ, RZ, RZ, P0 ;  /* 0x000000ffff0f7224 */ /* 0x000fe200000e06ff */
[----:B------:R-:W-:Y:S01]  /*45d0*/  IADD3 RZ, P0, R5, R10, RZ ;  /* 0x0000000a05ff7210 */ /* 0x000fe20007f1e0ff */
[----:B------:R-:W-:-:S04]  /*45e0*/  IMAD.MOV.U32 R14, RZ, RZ, R11 ;  /* 0x000000ffff0e7224 */ /* 0x000fc800078e000b */
[----:B------:R-:W-:-:S08]  /*45f0*/  IMAD.WIDE.U32.X R4, R17, R31, R14, P0 ;  /* 0x0000001f11047225 */ /* 0x000fd000000e040e */
.L_x_74:
[----:B-1----:R-:W-:Y:S01]  /*4600*/  SHF.R.U64 R4, R4, R27, R5 ;  /* 0x0000001b04047219 */ /* 0x002fe20000001205 */
[----:B------:R-:W-:Y:S01]  /*4610*/  IMAD.MOV R19, RZ, RZ, -R19 ;  /* 0x000000ffff137224 */ /* 0x000fe200078e0a13 */
[----:B------:R-:W-:Y:S01]  /*4620*/  LOP3.LUT R11, R16, R25, RZ, 0xc0, !PT ;  /* 0x00000019100b7212 */ /* 0x000fe200078ec0ff */
[----:B0-----:R-:W-:Y:S02]  /*4630*/  VIADD R13, R22, 0xffffffff ;  /* 0xffffffff160d7836 */ /* 0x001fe40000000000 */
[----:B------:R-:W-:Y:S02]  /*4640*/  IMAD.MOV R5, RZ, RZ, -R4 ;  /* 0x000000ffff057224 */ /* 0x000fe400078e0a04 */
[----:B---3--:R-:W-:Y:S02]  /*4650*/  @P3 IMAD R23, R21, R19, R24 ;  /* 0x0000001315173224 */ /* 0x008fe400078e0218 */
[----:B------:R-:W-:Y:S01]  /*4660*/  IMAD R24, R28, R4, R11 ;  /* 0x000000041c187224 */ /* 0x000fe200078e020b */
[----:B------:R-:W-:Y:S01]  /*4670*/  LOP3.LUT R11, R18, R13, RZ, 0xc0, !PT ;  /* 0x0000000d120b7212 */ /* 0x000fe200078ec0ff */
[----:B--2---:R-:W-:-:S02]  /*4680*/  IMAD R4, R5, R29, R20 ;  /* 0x0000001d05047224 */ /* 0x004fc400078e0214 */
[----:B------:R-:W-:Y:S02]  /*4690*/  IMAD R24, R24, R32, R23 ;  /* 0x0000002018187224 */ /* 0x000fe400078e0217 */
[----:B------:R-:W-:Y:S02]  /*46a0*/  IMAD R5, R4, R22, R11 ;  /* 0x0000001604057224 */ /* 0x000fe400078e020b */
[----:B------:R-:W-:-:S03]  /*46b0*/  IMAD.MOV.U32 R10, RZ, RZ, 0x1 ;  /* 0x00000001ff0a7424 */ /* 0x000fc600078e00ff */
[----:B------:R-:W-:Y:S02]  /*46c0*/  SEL R16, R5, R24, !P3 ;  /* 0x0000001805107207 */ /* 0x000fe40005800000 */
[----:B------:R-:W-:Y:S02]  /*46d0*/  PRMT R4, R10, 0x7610, R4 ;  /* 0x000076100a047816 */ /* 0x000fe40000000004 */
[----:B------:R-:W-:-:S07]  /*46e0*/  SEL R24, R24, R5, !P3 ;  /* 0x0000000518187207 */ /* 0x000fce0005800000 */
.L_x_72:
[----:B------:R-:W-:Y:S01]  /*46f0*/  LOP3.LUT P0, RZ, R4, 0xff, RZ, 0xc0, !PT ;  /* 0x000000ff04ff7812 */ /* 0x000fe2000780c0ff */
[----:B---34-:R-:W-:-:S12]  /*4700*/  IMAD.MOV.U32 R15, RZ, RZ, R24 ;  /* 0x000000ffff0f7224 */ /* 0x018fd800078e0018 */
[----:B------:R-:W-:Y:S05]  /*4710*/  @P0 BRA `(.L_x_75) ;  /* 0xffffffc800a00947 */ /* 0x000fea000383ffff */
[----:B------:R-:W-:Y:S05]  /*4720*/  EXIT ;  /* 0x000000000000794d */ /* 0x000fea0003800000 */
.L_x_7:
[----:B0-----:R-:W-:Y:S01]  /*4730*/  ULDC.64 UR4, c[0x0][0x650] ;  /* 0x0001940000047ab9 */ /* 0x001fe20000000a00 */
        /* <DEDUP_REMOVED lines=25> */
.L_x_77:
[----:B------:R-:W0:Y:S01]  /*48d0*/  LDC.64 R30, c[0x0][0x640] ;  /* 0x00019000ff1e7b82 */ /* 0x000e220000000a00 */
[-CC-:B------:R-:W-:Y:S01]  /*48e0*/  SHF.R.U64 R21, R16, R22.reuse, R17.reuse ;  /* 0x0000001610157219 */ /* 0x180fe20000001211 */
[----:B------:R-:W-:Y:S01]  /*48f0*/  IMAD.MOV.U32 R27, RZ, RZ, 0x1 ;  /* 0x00000001ff1b7424 */ /* 0x000fe200078e00ff */
[----:B------:R-:W-:Y:S02]  /*4900*/  SHF.R.U32.HI R3, RZ, R22, R17 ;  /* 0x00000016ff037219 */ /* 0x000fe40000011611 */
[----:B------:R-:W-:-:S03]  /*4910*/  IADD3 R7, P0, RZ, -R21, RZ ;  /* 0x80000015ff077210 */ /* 0x000fc60007f1e0ff */
[----:B------:R-:W1:Y:S02]  /*4920*/  LDC R16, c[0x0][0x618] ;  /* 0x00018600ff107b82 */ /* 0x000e640000000800 */
[----:B------:R-:W-:Y:S02]  /*4930*/  IMAD.X R3, RZ, RZ, ~R3, P0 ;  /* 0x000000ffff037224 */ /* 0x000fe400000e0e03 */
[----:B------:R-:W-:-:S04]  /*4940*/  IMAD.WIDE.U32 R12, R7, R24, R8 ;  /* 0x00000018070c7225 */ /* 0x000fc800078e0008 */
[----:B------:R-:W2:Y:S01]  /*4950*/  LDC R26, c[0x0][0x608] ;  /* 0x00018200ff1a7b82 */ /* 0x000ea20000000800 */
[----:B------:R-:W-:-:S04]  /*4960*/  IMAD R14, R3, R24, RZ ;  /* 0x00000018030e7224 */ /* 0x000fc800078e02ff */
[----:B------:R-:W-:Y:S02]  /*4970*/  IMAD R3, R7, R25, R14 ;  /* 0x0000001907037224 */ /* 0x000fe400078e020e */
[----:B------:R-:W-:Y:S01]  /*4980*/  IMAD.MOV.U32 R7, RZ, RZ, -0x1 ;  /* 0xffffffffff077424 */ /* 0x000fe200078e00ff */
[----:B------:R-:W3:Y:S01]  /*4990*/  LDC R28, c[0x0][0x658] ;  /* 0x00019600ff1c7b82 */ /* 0x000ee20000000800 */
[----:B------:R-:W-:Y:S01]  /*49a0*/  IMAD.IADD R3, R13, 0x1, R3 ;  /* 0x000000010d037824 */ /* 0x000fe200078e0203 */
[----:B0-----:R-:W-:-:S04]  /*49b0*/  ISETP.NE.U32.AND P0, PT, R30, RZ, PT ;  /* 0x000000ff1e00720c */ /* 0x001fc80003f05070 */
        /* <DEDUP_REMOVED lines=25> */
.L_x_78:
[----:B-1----:R-:W-:Y:S01]  /*4b50*/  SHF.R.U64 R12, R12, R23, R13 ;  /* 0x000000170c0c7219 */ /* 0x002fe2000000120d */
[----:B0-----:R-:W-:Y:S01]  /*4b60*/  VIADD R13, R19, 0xffffffff ;  /* 0xffffffff130d7836 */ /* 0x001fe20000000000 */
[----:B------:R-:W-:Y:S01]  /*4b70*/  SHF.L.U32 R5, R27, R28, RZ ;  /* 0x0000001c1b057219 */ /* 0x000fe200000006ff */
[----:B------:R-:W-:Y:S01]  /*4b80*/  @P3 IMAD R10, R11, R20, R4 ;  /* 0x000000140b0a3224 */ /* 0x000fe200078e0204 */
[----:B------:R-:W-:Y:S01]  /*4b90*/  LOP3.LUT R3, R22, R29, RZ, 0xc0, !PT ;  /* 0x0000001d16037212 */ /* 0x000fe200078ec0ff */
[----:B------:R-:W-:Y:S01]  /*4ba0*/  IMAD.MOV R7, RZ, RZ, -R12 ;  /* 0x000000ffff077224 */ /* 0x000fe200078e0a0c */
[----:B------:R-:W-:Y:S01]  /*4bb0*/  LOP3.LUT R18, R18, R13, RZ, 0xc0, !PT ;  /* 0x0000000d12127212 */ /* 0x000fe200078ec0ff */
[----:B------:R-:W-:Y:S02]  /*4bc0*/  IMAD.MOV.U32 R4, RZ, RZ, 0x1 ;  /* 0x00000001ff047424 */ /* 0x000fe400078e00ff */
[----:B------:R-:W-:Y:S02]  /*4bd0*/  IMAD R5, R5, R12, R3 ;  /* 0x0000000c05057224 */ /* 0x000fe400078e0203 */
[----:B--2---:R-:W-:-:S02]  /*4be0*/  IMAD R3, R7, R25, R24 ;  /* 0x0000001907037224 */ /* 0x004fc400078e0218 */
[----:B---3--:R-:W-:Y:S02]  /*4bf0*/  IMAD R10, R5, R32, R10 ;  /* 0x00000020050a7224 */ /* 0x008fe400078e020a */
[----:B------:R-:W-:Y:S01]  /*4c00*/  IMAD R19, R3, R19, R18 ;  /* 0x0000001303137224 */ /* 0x000fe200078e0212 */
[----:B------:R-:W-:Y:S01]  /*4c10*/  PRMT R3, R4, 0x7610, R3 ;  /* 0x0000761004037816 */ /* 0x000fe20000000003 */
[----:B------:R-:W-:-:S03]  /*4c20*/  IMAD.MOV.U32 R16, RZ, RZ, R21 ;  /* 0x000000ffff107224 */ /* 0x000fc600078e0015 */
[----:B------:R-:W-:Y:S02]  /*4c30*/  SEL R18, R19, R10, !P3 ;  /* 0x0000000a13127207 */ /* 0x000fe40005800000 */
[----:B------:R-:W-:-:S07]  /*4c40*/  SEL R19, R10, R19, !P3 ;  /* 0x000000130a137207 */ /* 0x000fce0005800000 */
.L_x_76:
[----:B------:R-:W-:-:S08]  /*4c50*/  NOP ;  /* 0x0000000000007918 */ /* 0x000fd00000000000 */
[----:B------:R-:W0:-:S00]  /*4c60*/  USETMAXREG.DEALLOC.CTAPOOL 0x28 ;  /* 0x00000028000079c8 */ /* 0x000e0000080e0500 */
[----:B0-----:R-:W-:-:S13]  /*4c70*/  ISETP.NE.AND P0, PT, R2, RZ, PT ;  /* 0x000000ff0200720c */ /* 0x001fda0003f05270 */
[----:B------:R-:W-:Y:S05]  /*4c80*/  @P0 EXIT ;  /* 0x000000000000094d */ /* 0x000fea0003800000 */
[----:B------:R-:W-:Y:S01]  /*4c90*/  LOP3.LUT P0, RZ, R3, 0xff, RZ, 0xc0, !PT ;  /* 0x000000ff03ff7812 */ /* 0x000fe2000780c0ff */
[----:B------:R-:W-:Y:S02]  /*4ca0*/  IMAD.MOV.U32 R7, RZ, RZ, 0x1 ;  /* 0x00000001ff077424 */ /* 0x000fe400078e00ff */
[----:B------:R-:W-:-:S10]  /*4cb0*/  IMAD.MOV.U32 R17, RZ, RZ, RZ ;  /* 0x000000ffff117224 */ /* 0x000fd400078e00ff */
[----:B------:R-:W-:Y:S05]  /*4cc0*/  @!P0 BRA `(.L_x_79) ;  /* 0x0000000c00788947 */ /* 0x000fea0003800000 */
[----:B------:R-:W0:Y:S01]  /*4cd0*/  LDC R2, c[0x0][0x28c] ;  /* 0x0000a300ff027b82 */ /* 0x000e220000000800 */
[----:B------:R-:W1:Y:S01]  /*4ce0*/  S2R R12, SR_CgaCtaId ;  /* 0x00000000000c7919 */ /* 0x000e620000008800 */
[----:B------:R-:W-:Y:S01]  /*4cf0*/  ULDC UR5, c[0x0][0x658] ;  /* 0x0001960000057ab9 */ /* 0x000fe20000000800 */
[----:B------:R-:W-:Y:S01]  /*4d00*/  UMOV UR7, 0xffffffff ;  /* 0xffffffff00077882 */ /* 0x000fe20000000000 */
[----:B------:R-:W-:Y:S01]  /*4d10*/  ULDC UR6, c[0x0][0xc] ;  /* 0x0000030000067ab9 */ /* 0x000fe20000000800 */
[----:B------:R-:W-:Y:S01]  /*4d20*/  USHF.L.U32 UR9, UR7, UR5, URZ ;  /* 0x0000000507097299 */ /* 0x000fe2000800063f */
[----:B------:R-:W-:Y:S01]  /*4d30*/  BSSY B0, `(.L_x_79) ;  /* 0x00000d7000007945 */ /* 0x000fe20003800000 */
[----:B------:R-:W-:Y:S01]  /*4d40*/  UMOV UR8, 0x1 ;  /* 0x0000000100087882 */ /* 0x000fe20000000000 */
[----:B------:R-:W-:Y:S01]  /*4d50*/  ULDC UR7, c[0x0][0x10] ;  /* 0x0000040000077ab9 */ /* 0x000fe20000000800 */
[----:B------:R-:W-:Y:S01]  /*4d60*/  USHF.L.U32 UR5, UR8, UR5, URZ ;  /* 0x0000000508057299 */ /* 0x000fe2000800063f */
[----:B------:R-:W-:Y:S01]  /*4d70*/  IMAD.MOV.U32 R14, RZ, RZ, 0x1 ;  /* 0x00000001ff0e7424 */ /* 0x000fe200078e00ff */
[----:B------:R-:W-:Y:S01]  /*4d80*/  UIMAD.WIDE.U32 UR6, UR6, UR7, URZ ;  /* 0x00000007060672a5 */ /* 0x000fe2000f8e003f */
[----:B------:R-:W-:Y:S01]  /*4d90*/  LOP3.LUT R15, R6, 0x2, RZ, 0xfc, !PT ;  /* 0x00000002060f7812 */ /* 0x000fe200078efcff */
[----:B------:R-:W-:Y:S01]  /*4da0*/  ULDC UR8, c[0x0][0x14] ;  /* 0x0000050000087ab9 */ /* 0x000fe20000000800 */
[----:B------:R-:W-:Y:S01]  /*4db0*/  IMAD.MOV.U32 R7, RZ, RZ, 0x1 ;  /* 0x00000001ff077424 */ /* 0x000fe200078e00ff */
[----:B------:R-:W-:Y:S01]  /*4dc0*/  UIMAD.WIDE.U32 UR30, UR6, UR8, URZ ;  /* 0x00000008061e72a5 */ /* 0x000fe2000f8e003f */
[----:B------:R-:W-:Y:S01]  /*4dd0*/  IMAD.MOV.U32 R17, RZ, RZ, RZ ;  /* 0x000000ffff117224 */ /* 0x000fe200078e00ff */
[----:B------:R-:W-:Y:S01]  /*4de0*/  UIMAD UR7, UR7, UR8, URZ ;  /* 0x00000008070772a4 */ /* 0x000fe2000f8e023f */
[----:B------:R-:W-:Y:S01]  /*4df0*/  ULDC UR4, c[0x0][0x600] ;  /* 0x0001800000047ab9 */ /* 0x000fe20000000800 */
[----:B------:R-:W-:-:S02]  /*4e00*/  ULOP3.LUT UR6, URZ, UR9, URZ, 0x33, !UPT ;  /* 0x000000093f067292 */ /* 0x000fc4000f8e333f */
[----:B------:R-:W-:Y:S01]  /*4e10*/  UIADD3 UR4, UR4, -0x1, URZ ;  /* 0xffffffff04047890 */ /* 0x000fe2000fffe03f */
[----:B0-----:R-:W-:Y:S01]  /*4e20*/  VIADD R2, R2, 0xff ;  /* 0x000000ff02027836 */ /* 0x001fe20000000000 */
[----:B------:R-:W-:Y:S01]  /*4e30*/  UIADD3 UR7, UR31, UR7, URZ ;  /* 0x000000071f077290 */ /* 0x000fe2000fffe03f */
[----:B------:R-:W-:-:S03]  /*4e40*/  ULDC.64 UR38, c[0x0][0x198] ;  /* 0x0000660000267ab9 */ /* 0x000fc60000000a00 */
[----:B------:R-:W-:-:S04]  /*4e50*/  SHF.R.S32.HI R3, RZ, 0x1f, R2 ;  /* 0x0000001fff037819 */ /* 0x000fc80000011402 */
[----:B------:R-:W-:Y:S01]  /*4e60*/  LEA.HI R3, R3, R2, RZ, 0x8 ;  /* 0x0000000203037211 */ /* 0x000fe200078f40ff */
[C---:B-1----:R-:W-:Y:S02]  /*4e70*/  IMAD.SHL.U32 R11, R12.reuse, 0x8, RZ ;  /* 0x000000080c0b7824 */ /* 0x042fe400078e00ff */
[----:B------:R-:W-:Y:S01]  /*4e80*/  IMAD.SHL.U32 R12, R12, 0x400, RZ ;  /* 0x000004000c0c7824 */ /* 0x000fe200078e00ff */
[----:B------:R-:W-:Y:S02]  /*4e90*/  SHF.R.S32.HI R10, RZ, 0x8, R3 ;  /* 0x00000008ff0a7819 */ /* 0x000fe40000011403 */
[----:B------:R-:W-:Y:S02]  /*4ea0*/  LOP3.LUT R11, R11, 0x8, RZ, 0xc0, !PT ;  /* 0x000000080b0b7812 */ /* 0x000fe400078ec0ff */
[----:B------:R-:W-:Y:S01]  /*4eb0*/  LOP3.LUT R12, R12, 0x400, RZ, 0xc0, !PT ;  /* 0x000004000c0c7812 */ /* 0x000fe200078ec0ff */
[----:B------:R-:W-:-:S07]  /*4ec0*/  VIADD R13, R10, 0x1 ;  /* 0x000000010a0d7836 */ /* 0x000fce0000000000 */
.L_x_90:
[----:B------:R-:W-:-:S03]  /*4ed0*/  UMOV UR8, 0xffffffff ;  /* 0xffffffff00087882 */ /* 0x000fc60000000000 */
[----:B------:R-:W-:Y:S05]  /*4ee0*/  BRA.DIV UR8, `(.L_x_80) ;  /* 0x0000000e08bc7947 */ /* 0x000fea000b800000 */
[----:B------:R-:W-:-:S13]  /*4ef0*/  ELECT P0, URZ, PT ;  /* 0x00000000003f782f */ /* 0x000fda0003800000 */
.L_x_100:
[----:B------:R-:W0:Y:S01]  /*4f00*/  LDC R2, c[0x0][0x28c] ;  /* 0x0000a300ff027b82 */ /* 0x000e220000000800 */
[----:B------:R-:W-:Y:S01]  /*4f10*/  BSSY B1, `(.L_x_81) ;  /* 0x0000044000017945 */ /* 0x000fe20003800000 */
[----:B0-----:R-:W-:-:S13]  /*4f20*/  ISETP.LT.OR P0, PT, R2, 0x1, !P0 ;  /* 0x000000010200780c */ /* 0x001fda0004701670 */
[----:B------:R-:W-:Y:S05]  /*4f30*/  @P0 BRA `(.L_x_82) ;  /* 0x0000000400040947 */ /* 0x000fea0003800000 */
[----:B------:R-:W-:Y:S02]  /*4f40*/  IMAD.SHL.U32 R19, R19, 0x100, RZ ;  /* 0x0000010013137824 */ /* 0x000fe400078e00ff */
[----:B------:R-:W-:Y:S02]  /*4f50*/  IMAD R20, R18, 0x10, R11 ;  /* 0x0000001012147824 */ /* 0x000fe400078e020b */
[----:B------:R-:W-:Y:S02]  /*4f60*/  IMAD.MOV.U32 R23, RZ, RZ, RZ ;  /* 0x000000ffff177224 */ /* 0x000fe400078e00ff */
[----:B------:R-:W-:Y:S02]  /*4f70*/  IMAD.MOV.U32 R2, RZ, RZ, R13 ;  /* 0x000000ffff027224 */ /* 0x000fe400078e000d */
[----:B------:R-:W-:Y:S02]  /*4f80*/  IMAD.MOV.U32 R3, RZ, RZ, R7 ;  /* 0x000000ffff037224 */ /* 0x000fe400078e0007 */
[----:B------:R-:W-:-:S07]  /*4f90*/  IMAD.MOV.U32 R5, RZ, RZ, R17 ;  /* 0x000000ffff057224 */ /* 0x000fce00078e0011 */
.L_x_85:
[----:B------:R-:W0:Y:S01]  /*4fa0*/  S2R R21, SR_CgaCtaId ;  /* 0x0000000000157919 */ /* 0x000e220000008800 */
[----:B------:R-:W-:Y:S02]  /*4fb0*/  MOV R4, 0x400 ;  /* 0x0000040000047802 */ /* 0x000fe40000000f00 */
[----:B------:R-:W-:-:S13]  /*4fc0*/  LOP3.LUT P1, RZ, R0, 0x7f, RZ, 0xc0, !PT ;  /* 0x0000007f00ff7812 */ /* 0x000fda000782c0ff */
[----:B------:R-:W1:Y:S01]  /*4fd0*/  @!P1 LDC R18, c[0x0][0x500] ;  /* 0x00014000ff129b82 */ /* 0x000e620000000800 */
[----:B0-----:R-:W-:Y:S02]  /*4fe0*/  LEA R22, R21, R4, 0x18 ;  /* 0x0000000415167211 */ /* 0x001fe400078ec0ff */
[----:B------:R-:W-:-:S03]  /*4ff0*/  SHF.L.U32 R4, R3, 0x1f, RZ ;  /* 0x0000001f03047819 */ /* 0x000fc600000006ff */
[----:B------:R-:W-:-:S04]  /*5000*/  IMAD R21, R5, 0x8, R22 ;  /* 0x0000000805157824 */ /* 0x000fc800078e0216 */
[----:B------:R-:W0:Y:S02]  /*5010*/  SYNCS.PHASECHK.TRANS64.TRYWAIT P0, [R21+URZ+0x18], R4 ;  /* 0x00001804150075a7 */ /* 0x000e24000800017f */
[----:B01----:R-:W-:Y:S05]  /*5020*/  @!P0 BRA `(.L_x_83) ;  /* 0x0000000c008c8947 */ /* 0x003fea0003800000 */
.L_x_101:
[----:B0-----:R-:W-:Y:S01]  /*5030*/  PRMT R4, R15, 0x9910, RZ ;  /* 0x000099100f047816 */ /* 0x001fe200000000ff */
[----:B------:R0:W-:Y:S03]  /*5040*/  @!P1 SYNCS.ARRIVE.TRANS64 RZ, [R21+URZ], R18 ;  /* 0x0000001215ff99a7 */ /* 0x0001e6000800003f */
[----:B------:R-:W-:-:S13]  /*5050*/  ISETP.NE.AND P0, PT, R4, 0x2, PT ;  /* 0x000000020400780c */ /* 0x000fda0003f05270 */
[----:B0-----:R-:W-:Y:S05]  /*5060*/  @P0 BRA `(.L_x_84) ;  /* 0x0000000000040947 */ /* 0x001fea0003800000 */
[----:B------:R-:W-:Y:S01]  /*5070*/  BPT.TRAP 0x1 ;  /* 0x000000040000795c */ /* 0x000fe20000300000 */
.L_x_84:
[----:B------:R-:W-:Y:S01]  /*5080*/  IMAD R4, R5, 0x10000, R22 ;  /* 0x0001000005047824 */ /* 0x000fe200078e0216 */
[----:B------:R-:W-:Y:S01]  /*5090*/  R2UR UR34, R23 ;  /* 0x00000000172272ca */ /* 0x000fe200000e0000 */
[----:B------:R-:W-:Y:S01]  /*50a0*/  VIADD R2, R2, 0xffffffff ;  /* 0xffffffff02027836 */ /* 0x000fe20000000000 */
[----:B------:R-:W-:Y:S01]  /*50b0*/  R2UR UR33, R21 ;  /* 0x00000000152172ca */ /* 0x000fe200000e0000 */
[----:B------:R-:W-:Y:S01]  /*50c0*/  UIADD3 UR14, UP0, UR38, 0xf0, URZ ;  /* 0x000000f0260e7890 */ /* 0x000fe2000ff1e03f */
[----:B------:R-:W-:Y:S01]  /*50d0*/  R2UR UR24, R4 ;  /* 0x00000000041872ca */ /* 0x000fe200000e0000 */
[----:B------:R-:W-:Y:S01]  /*50e0*/  IMAD R4, R5, 0x1000, R12 ;  /* 0x0000100005047824 */ /* 0x000fe200078e020c */
[----:B------:R-:W-:Y:S01]  /*50f0*/  R2UR UR36, R16 ;  /* 0x00000000102472ca */ /* 0x000fe200000e0000 */
[----:B------:R-:W-:Y:S01]  /*5100*/  UIADD3 UR40, UP1, UR38, 0x1f0, URZ ;  /* 0x000001f026287890 */ /* 0x000fe2000ff3e03f */
[----:B------:R-:W-:Y:S01]  /*5110*/  R2UR UR35, R19 ;  /* 0x00000000132372ca */ /* 0x000fe200000e0000 */
[----:B------:R-:W-:Y:S01]  /*5120*/  IMAD.IADD R4, R22, 0x1, R4 ;  /* 0x0000000116047824 */ /* 0x000fe200078e0204 */
[----:B------:R-:W-:Y:S01]  /*5130*/  R2UR UR19, R20 ;  /* 0x00000000141372ca */ /* 0x000fe200000e0000 */
[----:B------:R-:W-:Y:S01]  /*5140*/  UIADD3.X UR15, URZ, UR39, URZ, UP0, !UPT ;  /* 0x000000273f0f7290 */ /* 0x000fe200087fe43f */
[----:B------:R-:W-:Y:S01]  /*5150*/  ISETP.GT.AND P1, PT, R2, 0x1, PT ;  /* 0x000000010200780c */ /* 0x000fe20003f24270 */
[----:B------:R-:W-:Y:S01]  /*5160*/  UIADD3 UR26, UR34, 0x80, URZ ;  /* 0x00000080221a7890 */ /* 0x000fe2000fffe03f */
[----:B------:R-:W-:Y:S01]  /*5170*/  R2UR UR8, R4 ;  /* 0x00000000040872ca */ /* 0x000fe200000e0000 */
[----:B------:R-:W-:Y:S01]  /*5180*/  UIADD3.X UR41, URZ, UR39, URZ, UP1, !UPT ;  /* 0x000000273f297290 */ /* 0x000fe20008ffe43f */
[----:B------:R-:W-:Y:S01]  /*5190*/  VIADD R5, R5, 0x1 ;  /* 0x0000000105057836 */ /* 0x000fe20000000000 */
[----:B------:R-:W-:Y:S01]  /*51a0*/  UIADD3 UR32, UR24, 0x100, URZ ;  /* 0x0000010018207890 */ /* 0x000fe2000fffe03f */
[----:B------:R-:W-:Y:S01]  /*51b0*/  VIADD R23, R23, 0x100 ;  /* 0x0000010017177836 */ /* 0x000fe20000000000 */
[----:B------:R-:W-:Y:S01]  /*51c0*/  UIADD3 UR24, UR24, 0x8100, URZ ;  /* 0x0000810018187890 */ /* 0x000fe2000fffe03f */
[----:B------:R-:W-:Y:S01]  /*51d0*/  UMOV UR22, 0x0 ;  /* 0x0000000000167882 */ /* 0x000fe20000000000 */
[----:B------:R-:W-:Y:S01]  /*51e0*/  UMOV UR23, 0x10000000 ;  /* 0x1000000000177882 */ /* 0x000fe20000000000 */
[----:B------:R-:W-:Y:S01]  /*51f0*/  ISETP.NE.AND P0, PT, R5, 0x3, PT ;  /* 0x000000030500780c */ /* 0x000fe20003f05270 */
[----:B------:R-:W-:Y:S01]  /*5200*/  UMOV UR25, UR33 ;  /* 0x0000002100197c82 */ /* 0x000fe20008000000 */
[----:B------:R-:W-:Y:S01]  /*5210*/  UMOV UR28, UR36 ;  /* 0x00000024001c7c82 */ /* 0x000fe20008000000 */
[----:B------:R-:W-:-:S02]  /*5220*/  UMOV UR27, UR35 ;  /* 0x00000023001b7c82 */ /* 0x000fc40008000000 */
[----:B------:R-:W-:Y:S01]  /*5230*/  UIADD3 UR16, UR8, 0x30100, URZ ;  /* 0x0003010008107890 */ /* 0x000fe2000fffe03f */
[----:B------:R0:W-:Y:S01]  /*5240*/  UTMALDG.3D [UR32], [UR14], desc[UR22] ;  /* 0x000016200e0075b4 */ /* 0x0001e20008011000 */
[----:B------:R-:W-:Y:S01]  /*5250*/  UIADD3 UR8, UR8, 0x30900, URZ ;  /* 0x0003090008087890 */ /* 0x000fe2000fffe03f */
[----:B------:R-:W-:Y:S01]  /*5260*/  SEL R4, RZ, 0x1, P0 ;  /* 0x00000001ff047807 */ /* 0x000fe20000000000 */
[----:B------:R-:W-:Y:S01]  /*5270*/  UMOV UR13, 0x30000 ;  /* 0x00030000000d7882 */ /* 0x000fe20000000000 */
[----:B------:R-:W-:Y:S01]  /*5280*/  UMOV UR17, UR33 ;  /* 0x0000002100117c82 */ /* 0x000fe20008000000 */
[----:B------:R-:W-:Y:S01]  /*5290*/  UMOV UR18, UR34 ;  /* 0x0000002200127c82 */ /* 0x000fe20008000000 */
[----:B------:R-:W-:Y:S01]  /*52a0*/  UMOV UR20, UR36 ;  /* 0x0000002400147c82 */ /* 0x000fe20008000000 */
[----:B------:R-:W-:Y:S01]  /*52b0*/  UMOV UR9, UR33 ;  /* 0x0000002100097c82 */ /* 0x000fe20008000000 */
[----:B------:R-:W-:Y:S01]  /*52c0*/  UMOV UR11, UR19 ;  /* 0x00000013000b7c82 */ /* 0x000fe20008000000 */
[----:B------:R-:W-:Y:S01]  /*52d0*/  UMOV UR12, UR36 ;  /* 0x00000024000c7c82 */ /* 0x000fe20008000000 */
[----:B------:R0:W-:Y:S01]  /*52e0*/  UTMALDG.3D [UR24], [UR14], desc[UR22] ;  /* 0x000016180e0075b4 */ /* 0x0001e20008011000 */
[----:B------:R-:W-:Y:S01]  /*52f0*/  UMOV UR10, UR26 ;  /* 0x0000001a000a7c82 */ /* 0x000fe20008000000 */
[----:B------:R-:W-:-:S02]  /*5300*/  LOP3.LUT R3, R3, R4, RZ, 0x3c, !PT ;  /* 0x0000000403037212 */ /* 0x000fc400078e3cff */
[----:B------:R-:W-:Y:S01]  /*5310*/  SEL R5, R5, RZ, P0 ;  /* 0x000000ff05057207 */ /* 0x000fe20000000000 */
[----:B------:R0:W-:Y:S01]  /*5320*/  UTMALDG.3D.MULTICAST [UR16], [UR40], UR13, desc[UR22] ;  /* 0x00001610280073b4 */ /* 0x0001e2000801180d */
[----:B------:R0:W-:Y:S02]  /*5330*/  UTMALDG.3D.MULTICAST [UR8], [UR40], UR13, desc[UR22] ;  /* 0x00001608280073b4 */ /* 0x0001e4000801180d */
[----:B0-----:R-:W-:Y:S05]  /*5340*/  @P1 BRA `(.L_x_85) ;  /* 0xfffffffc00141947 */ /* 0x001fea000383ffff */
.L_x_82:
[----:B------:R-:W-:Y:S05]  /*5350*/  BSYNC B1 ;  /* 0x0000000000017941 */ /* 0x000fea0003800000 */
.L_x_81:
[----:B------:R-:W-:Y:S01]  /*5360*/  LOP3.LUT P1, RZ, R14, 0xff, RZ, 0xc0, !PT ;  /* 0x000000ff0eff7812 */ /* 0x000fe2000782c0ff */
[C---:B------:R-:W-:Y:S01]  /*5370*/  IMAD.IADD R17, R10.reuse, 0x1, R17 ;  /* 0x000000010a117824 */ /* 0x040fe200078e0211 */
[----:B------:R-:W-:Y:S01]  /*5380*/  ULDC.64 UR8, c[0x0][0x650] ;  /* 0x0001940000087ab9 */ /* 0x000fe20000000a00 */
[C---:B------:R-:W-:Y:S01]  /*5390*/  ISETP.GE.U32.AND P2, PT, R10.reuse, 0x3, PT ;  /* 0x000000030a00780c */ /* 0x040fe20003f46070 */
[----:B------:R-:W-:Y:S01]  /*53a0*/  BSSY B1, `(.L_x_86) ;  /* 0x000006d000017945 */ /* 0x000fe20003800000 */
[----:B------:R-:W-:Y:S01]  /*53b0*/  IMAD.MOV.U32 R19, RZ, RZ, -0x1 ;  /* 0xffffffffff137424 */ /* 0x000fe200078e00ff */
[----:B------:R-:W-:Y:S01]  /*53c0*/  ISETP.GT.U32.AND P0, PT, R17, 0x2, PT ;  /* 0x000000021100780c */ /* 0x000fe20003f04070 */
[----:B------:R-:W-:Y:S01]  /*53d0*/  IMAD.MOV.U32 R18, RZ, RZ, -0x1 ;  /* 0xffffffffff127424 */ /* 0x000fe200078e00ff */
[----:B------:R-:W-:Y:S01]  /*53e0*/  PRMT R14, RZ, 0x7610, R14 ;  /* 0x00007610ff0e7816 */ /* 0x000fe2000000000e */
[----:B------:R-:W-:Y:S01]  /*53f0*/  IMAD.MOV.U32 R16, RZ, RZ, -0x1 ;  /* 0xffffffffff107424 */ /* 0x000fe200078e00ff */
[----:B------:R-:W-:-:S03]  /*5400*/  ISETP.LT.U32.AND P0, PT, R10, 0x3, P0 ;  /* 0x000000030a00780c */ /* 0x000fc60000701070 */
[----:B------:R-:W0:Y:S01]  /*5410*/  @P1 S2R R3, SR_CgaCtaId ;  /* 0x0000000000031919 */ /* 0x000e220000008800 */
[----:B------:R-:W-:-:S04]  /*5420*/  @P1 MOV R2, 0x400 ;  /* 0x0000040000021802 */ /* 0x000fc80000000f00 */
[----:B0-----:R-:W-:Y:S01]  /*5430*/  @P1 LEA R4, R3, R2, 0x18 ;  /* 0x0000000203041211 */ /* 0x001fe200078ec0ff */
[----:B------:R-:W-:Y:S01]  /*5440*/  IMAD.WIDE.U32 R2, R17, -0x55555555, RZ ;  /* 0xaaaaaaab11027825 */ /* 0x000fe200078e00ff */
[----:B------:R-:W-:Y:S02]  /*5450*/  SEL R2, RZ, 0x1, !P0 ;  /* 0x00000001ff027807 */ /* 0x000fe40004000000 */
[----:B------:R0:W-:Y:S01]  /*5460*/  @P1 SYNCS.ARRIVE.TRANS64.A1T0 RZ, [R4+URZ+0x48], RZ ;  /* 0x000048ff04ff19a7 */ /* 0x0001e2000810003f */
[----:B------:R-:W-:Y:S02]  /*5470*/  IADD3 R8, P1, R8, UR30, RZ ;  /* 0x0000001e08087c10 */ /* 0x000fe4000ff3e0ff */
[----:B------:R-:W-:Y:S02]  /*5480*/  LOP3.LUT R7, R7, R2, RZ, 0x3c, !PT ;  /* 0x0000000207077212 */ /* 0x000fe400078e3cff */
[----:B------:R-:W-:Y:S02]  /*5490*/  IADD3.X R9, R9, UR7, RZ, P1, !PT ;  /* 0x0000000709097c10 */ /* 0x000fe40008ffe4ff */
[----:B------:R-:W-:-:S02]  /*54a0*/  ISETP.GE.U32.AND P0, PT, R8, UR8, PT ;  /* 0x0000000808007c0c */ /* 0x000fc4000bf06070 */
[----:B0-----:R-:W-:Y:S02]  /*54b0*/  SHF.R.U32.HI R4, RZ, 0x1, R3 ;  /* 0x00000001ff047819 */ /* 0x001fe40000011603 */
[----:B------:R-:W-:Y:S02]  /*54c0*/  ISETP.GE.U32.AND.EX P0, PT, R9, UR9, PT, P0 ;  /* 0x0000000909007c0c */ /* 0x000fe4000bf06100 */
[----:B------:R-:W-:Y:S01]  /*54d0*/  @P2 LOP3.LUT R7, R7, 0x1, R4, 0x78, !PT ;  /* 0x0000000107072812 */ /* 0x000fe200078e7804 */
[----:B------:R-:W-:Y:S01]  /*54e0*/  IMAD R17, R4, -0x3, R17 ;  /* 0xfffffffd04117824 */ /* 0x000fe200078e0211 */
[----:B------:R-:W-:-:S09]  /*54f0*/  PRMT R2, RZ, 0x7610, R2 ;  /* 0x00007610ff027816 */ /* 0x000fd20000000002 */
[----:B------:R-:W-:Y:S05]  /*5500*/  @P0 BRA `(.L_x_87) ;  /* 0x0000000400580947 */ /* 0x000fea0003800000 */
[----:B------:R-:W0:Y:S01]  /*5510*/  S2R R18, SR_CTAID.X ;  /* 0x0000000000127919 */ /* 0x000e220000002500 */
[----:B------:R-:W-:Y:S01]  /*5520*/  ULDC.64 UR8, c[0x0][0x628] ;  /* 0x00018a0000087ab9 */ /* 0x000fe20000000a00 */
[----:B------:R-:W-:Y:S01]  /*5530*/  ULDC UR11, c[0x0][0x630] ;  /* 0x00018c00000b7ab9 */ /* 0x000fe20000000800 */
[----:B------:R-:W-:Y:S01]  /*5540*/  ISETP.NE.U32.AND P0, PT, RZ, UR8, PT ;  /* 0x00000008ff007c0c */ /* 0x000fe2000bf05070 */
[----:B------:R-:W1:Y:S01]  /*5550*/  S2R R19, SR_CTAID.Y ;  /* 0x0000000000137919 */ /* 0x000e620000002600 */
[----:B------:R-:W-:Y:S01]  /*5560*/  ULDC UR12, c[0x0][0x150] ;  /* 0x00005400000c7ab9 */ /* 0x000fe20000000800 */
[----:B------:R-:W-:Y:S01]  /*5570*/  IMAD.MOV.U32 R2, RZ, RZ, R8 ;  /* 0x000000ffff027224 */ /* 0x000fe200078e0008 */
[----:B------:R-:W-:Y:S01]  /*5580*/  ISETP.NE.AND.EX P0, PT, RZ, UR9, PT, P0 ;  /* 0x00000009ff007c0c */ /* 0x000fe2000bf05300 */
[----:B------:R-:W-:Y:S01]  /*5590*/  IMAD.MOV.U32 R3, RZ, RZ, R9 ;  /* 0x000000ffff037224 */ /* 0x000fe200078e0009 */
[----:B0-----:R-:W-:-:S11]  /*55a0*/  I2FP.F32.U32 R20, R18 ;  /* 0x0000001200147245 */ /* 0x001fd60000201000 */
[----:B------:R-:W-:Y:S05]  /*55b0*/  @!P0 BRA `(.L_x_88) ;  /* 0x0000000000288947 */ /* 0x000fea0003800000 */
[----:B------:R-:W-:Y:S02]  /*55c0*/  ULDC UR10, c[0x0][0x634] ;  /* 0x00018d00000a7ab9 */ /* 0x000fe40000000800 */
[----:B------:R-:W-:-:S05]  /*55d0*/  IADD3 R3, P0, R8, UR10, RZ ;  /* 0x0000000a08037c10 */ /* 0x000fca000ff1e0ff */
[----:B------:R-:W-:-:S04]  /*55e0*/  IMAD.X R21, RZ, RZ, R9, P0 ;  /* 0x000000ffff157224 */ /* 0x000fc800000e0609 */
[----:B------:R-:W-:-:S04]  /*55f0*/  IMAD.WIDE.U32 R4, R21, UR8, RZ ;  /* 0x0000000815047c25 */ /* 0x000fc8000f8e00ff */
[----:B------:R-:W-:-:S04]  /*5600*/  IMAD.WIDE.U32 R4, P0, R3, UR9, R4 ;  /* 0x0000000903047c25 */ /* 0x000fc8000f800004 */
[----:B------:R-:W-:-:S04]  /*5610*/  IMAD.WIDE.U32 R2, R3, UR8, RZ ;  /* 0x0000000803027c25 */ /* 0x000fc8000f8e00ff */
[----:B------:R-:W-:Y:S01]  /*5620*/  IMAD.MOV.U32 R2, RZ, RZ, R5 ;  /* 0x000000ffff027224 */ /* 0x000fe200078e0005 */
[----:B------:R-:W-:Y:S01]  /*5630*/  IADD3 RZ, P1, R3, R4, RZ ;  /* 0x0000000403ff7210 */ /* 0x000fe20007f3e0ff */
[----:B------:R-:W-:-:S04]  /*5640*/  IMAD.X R3, RZ, RZ, RZ, P0 ;  /* 0x000000ffff037224 */ /* 0x000fc800000e06ff */
[----:B------:R-:W-:-:S08]  /*5650*/  IMAD.WIDE.U32.X R2, R21, UR9, R2, P1 ;  /* 0x0000000915027c25 */ /* 0x000fd000088e0402 */
.L_x_88:
[--C-:B------:R-:W-:Y:S01]  /*5660*/  SHF.R.U64 R16, R2, UR11, R3.reuse ;  /* 0x0000000b02107c19 */ /* 0x100fe20008001203 */
[----:B------:R-:W-:Y:S01]  /*5670*/  FMUL R20, R20, UR12 ;  /* 0x0000000c14147c20 */ /* 0x000fe20008400000 */
[----:B------:R-:W-:Y:S01]  /*5680*/  SHF.R.U32.HI R2, RZ, UR11, R3 ;  /* 0x0000000bff027c19 */ /* 0x000fe20008011603 */
[----:B------:R-:W0:Y:S01]  /*5690*/  LDC R23, c[0x0][0x144] ;  /* 0x00005100ff177b82 */ /* 0x000e220000000800 */
[----:B------:R-:W-:Y:S01]  /*56a0*/  IADD3 R21, P0, RZ, -R16, RZ ;  /* 0x80000010ff157210 */ /* 0x000fe20007f1e0ff */
[----:B------:R-:W-:Y:S01]  /*56b0*/  ULDC UR10, c[0x0][0x154] ;  /* 0x00005500000a7ab9 */ /* 0x000fe20000000800 */
[----:B-1----:R-:W-:Y:S01]  /*56c0*/  I2FP.F32.U32 R3, R19 ;  /* 0x0000001300037245 */ /* 0x002fe20000201000 */
[----:B------:R-:W1:Y:S01]  /*56d0*/  F2I.U32.TRUNC.NTZ R20, R20 ;  /* 0x0000001400147305 */ /* 0x000e62000020f000 */
[----:B------:R-:W-:Y:S01]  /*56e0*/  ULDC.64 UR8, c[0x0][0x620] ;  /* 0x0001880000087ab9 */ /* 0x000fe20000000a00 */
[----:B------:R-:W-:Y:S02]  /*56f0*/  IMAD.X R2, RZ, RZ, ~R2, P0 ;  /* 0x000000ffff027224 */ /* 0x000fe400000e0e02 */
[----:B------:R-:W-:Y:S01]  /*5700*/  FMUL R4, R3, UR10 ;  /* 0x0000000a03047c20 */ /* 0x000fe20008400000 */
[----:B------:R-:W2:Y:S01]  /*5710*/  LDC R22, c[0x0][0x148] ;  /* 0x00005200ff167b82 */ /* 0x000ea20000000800 */
[----:B------:R-:W-:Y:S01]  /*5720*/  IMAD R2, R2, UR8, RZ ;  /* 0x0000000802027c24 */ /* 0x000fe2000f8e02ff */
[----:B------:R-:W-:Y:S01]  /*5730*/  ULDC.64 UR10, c[0x0][0x640] ;  /* 0x00019000000a7ab9 */ /* 0x000fe20000000a00 */
[----:B------:R-:W-:Y:S01]  /*5740*/  IMAD.MOV.U32 R3, RZ, RZ, R9 ;  /* 0x000000ffff037224 */ /* 0x000fe200078e0009 */
[----:B------:R-:W-:Y:S01]  /*5750*/  ISETP.NE.U32.AND P0, PT, RZ, UR10, PT ;  /* 0x0000000aff007c0c */ /* 0x000fe2000bf05070 */
[----:B------:R-:W3:Y:S01]  /*5760*/  F2I.U32.TRUNC.NTZ R4, R4 ;  /* 0x0000000400047305 */ /* 0x000ee2000020f000 */
[----:B------:R-:W-:-:S02]  /*5770*/  IMAD R5, R21, UR9, R2 ;  /* 0x0000000915057c24 */ /* 0x000fc4000f8e0202 */
[----:B------:R-:W-:Y:S01]  /*5780*/  IMAD.MOV.U32 R2, RZ, RZ, R8 ;  /* 0x000000ffff027224 */ /* 0x000fe200078e0008 */
[----:B------:R-:W-:Y:S01]  /*5790*/  ISETP.NE.AND.EX P0, PT, RZ, UR11, PT, P0 ;  /* 0x0000000bff007c0c */ /* 0x000fe2000bf05300 */
[----:B-1----:R-:W-:Y:S02]  /*57a0*/  IMAD.MOV R20, RZ, RZ, -R20 ;  /* 0x000000ffff147224 */ /* 0x002fe400078e0a14 */
[----:B------:R-:W-:Y:S01]  /*57b0*/  IMAD.WIDE.U32 R2, R21, UR8, R2 ;  /* 0x0000000815027c25 */ /* 0x000fe2000f8e0002 */
[----:B------:R-:W-:-:S03]  /*57c0*/  ULDC UR8, c[0x0][0x618] ;  /* 0x0001860000087ab9 */ /* 0x000fc60000000800 */
[----:B------:R-:W-:Y:S02]  /*57d0*/  IMAD.IADD R3, R3, 0x1, R5 ;  /* 0x0000000103037824 */ /* 0x000fe400078e0205 */
[----:B0-----:R-:W-:-:S03]  /*57e0*/  IMAD R18, R23, R20, R18 ;  /* 0x0000001417127224 */ /* 0x001fc600078e0212 */
[--C-:B------:R-:W-:Y:S01]  /*57f0*/  SHF.R.U64 R20, R2, UR8, R3.reuse ;  /* 0x0000000802147c19 */ /* 0x100fe20008001203 */
[----:B---3--:R-:W-:Y:S01]  /*5800*/  IMAD.MOV R2, RZ, RZ, -R4 ;  /* 0x000000ffff027224 */ /* 0x008fe200078e0a04 */
[----:B------:R-:W-:Y:S01]  /*5810*/  SHF.R.U32.HI R3, RZ, UR8, R3 ;  /* 0x00000008ff037c19 */ /* 0x000fe20008011603 */
[----:B------:R-:W-:Y:S02]  /*5820*/  ULDC UR8, c[0x0][0x608] ;  /* 0x0001820000087ab9 */ /* 0x000fe40000000800 */
[----:B--2---:R-:W-:Y:S01]  /*5830*/  @P3 IMAD R18, R22, R2, R19 ;  /* 0x0000000216123224 */ /* 0x004fe200078e0213 */
[--C-:B------:R-:W-:Y:S02]  /*5840*/  SHF.R.U64 R22, R20, UR8, R3.reuse ;  /* 0x0000000814167c19 */ /* 0x100fe40008001203 */
[----:B------:R-:W-:Y:S01]  /*5850*/  SHF.R.U32.HI R3, RZ, UR8, R3 ;  /* 0x00000008ff037c19 */ /* 0x000fe20008011603 */
[----:B------:R-:W-:-:S03]  /*5860*/  ULDC UR8, c[0x0][0x658] ;  /* 0x0001960000087ab9 */ /* 0x000fc60000000800 */
[--C-:B------:R-:W-:Y:S02]  /*5870*/  SHF.R.U64 R19, R22, UR8, R3.reuse ;  /* 0x0000000816137c19 */ /* 0x100fe40008001203 */
[----:B------:R-:W-:-:S03]  /*5880*/  SHF.R.U32.HI R21, RZ, UR8, R3 ;  /* 0x00000008ff157c19 */ /* 0x000fc60008011603 */
[----:B------:R-:W-:Y:S02]  /*5890*/  IMAD.MOV.U32 R4, RZ, RZ, R19 ;  /* 0x000000ffff047224 */ /* 0x000fe400078e0013 */
[----:B------:R-:W-:Y:S01]  /*58a0*/  IMAD.MOV.U32 R3, RZ, RZ, R21 ;  /* 0x000000ffff037224 */ /* 0x000fe200078e0015 */
[----:B------:R-:W-:Y:S06]  /*58b0*/  @!P0 BRA `(.L_x_89) ;  /* 0x00000000002c8947 */ /* 0x000fec0003800000 */
        /* <DEDUP_REMOVED lines=9> */
[----:B------:R-:W-:-:S04]  /*5950*/  IMAD.WIDE.U32.X R2, R21, UR11, R2, P1 ;  /* 0x0000000b15027c25 */ /* 0x000fc800088e0402 */
[----:B------:R-:W-:-:S07]  /*5960*/  IMAD.MOV.U32 R4, RZ, RZ, R2 ;  /* 0x000000ffff047224 */ /* 0x000fce00078e0002 */
.L_x_89:
[----:B------:R-:W-:Y:S01]  /*5970*/  ULDC UR8, c[0x0][0x648] ;  /* 0x0001920000087ab9 */ /* 0x000fe20000000800 */
[----:B------:R-:W-:Y:S01]  /*5980*/  LOP3.LUT R2, R22, UR6, RZ, 0xc0, !PT ;  /* 0x0000000616027c12 */ /* 0x000fe2000f8ec0ff */
[----:B------:R-:W-:Y:S01]  /*5990*/  ULDC UR9, c[0x0][0x610] ;  /* 0x0001840000097ab9 */ /* 0x000fe20000000800 */
[----:B------:R-:W-:Y:S01]  /*59a0*/  SHF.R.U64 R3, R4, UR8, R3 ;  /* 0x0000000804037c19 */ /* 0x000fe20008001203 */
[----:B------:R-:W-:Y:S01]  /*59b0*/  ULDC UR8, c[0x0][0x638] ;  /* 0x00018e0000087ab9 */ /* 0x000fe20000000800 */
[----:B------:R-:W-:-:S03]  /*59c0*/  LOP3.LUT R5, R20, UR4, RZ, 0xc0, !PT ;  /* 0x0000000414057c12 */ /* 0x000fc6000f8ec0ff */
[----:B------:R-:W-:Y:S02]  /*59d0*/  IMAD.MOV R4, RZ, RZ, -R3 ;  /* 0x000000ffff047224 */ /* 0x000fe400078e0a03 */
[----:B------:R-:W-:Y:S02]  /*59e0*/  IMAD R3, R3, UR5, R2 ;  /* 0x0000000503037c24 */ /* 0x000fe4000f8e0202 */
[----:B------:R-:W-:Y:S01]  /*59f0*/  IMAD R2, R4, UR8, R19 ;  /* 0x0000000804027c24 */ /* 0x000fe2000f8e0213 */
[----:B------:R-:W-:Y:S01]  /*5a00*/  ULDC UR8, c[0x0][0x600] ;  /* 0x0001800000087ab9 */ /* 0x000fe20000000800 */
[----:B------:R-:W-:Y:S02]  /*5a10*/  IMAD R19, R3, UR9, R18 ;  /* 0x0000000903137c24 */ /* 0x000fe4000f8e0212 */
[----:B------:R-:W-:Y:S02]  /*5a20*/  IMAD R4, R2, UR8, R5 ;  /* 0x0000000802047c24 */ /* 0x000fe4000f8e0205 */
[----:B------:R-:W-:-:S03]  /*5a30*/  IMAD.MOV.U32 R3, RZ, RZ, 0x1 ;  /* 0x00000001ff037424 */ /* 0x000fc600078e00ff */
[----:B------:R-:W-:Y:S02]  /*5a40*/  SEL R18, R4, R19, !P3 ;  /* 0x0000001304127207 */ /* 0x000fe40005800000 */
[----:B------:R-:W-:Y:S02]  /*5a50*/  PRMT R2, R3, 0x7610, R2 ;  /* 0x0000761003027816 */ /* 0x000fe40000000002 */
[----:B------:R-:W-:-:S07]  /*5a60*/  SEL R19, R19, R4, !P3 ;  /* 0x0000000413137207 */ /* 0x000fce0005800000 */
.L_x_87:
[----:B------:R-:W-:Y:S05]  /*5a70*/  BSYNC B1 ;  /* 0x0000000000017941 */ /* 0x000fea0003800000 */
.L_x_86:
[----:B------:R-:W-:-:S13]  /*5a80*/  LOP3.LUT P0, RZ, R2, 0xff, RZ, 0xc0, !PT ;  /* 0x000000ff02ff7812 */ /* 0x000fda000780c0ff */
[----:B------:R-:W-:Y:S05]  /*5a90*/  @P0 BRA `(.L_x_90) ;  /* 0xfffffff4000c0947 */ /* 0x000fea000383ffff */
[----:B------:R-:W-:Y:S05]  /*5aa0*/  BSYNC B0 ;  /* 0x0000000000007941 */ /* 0x000fea0003800000 */
.L_x_79:
[----:B------:R-:W-:-:S03]  /*5ab0*/  UMOV UR8, 0xffffffff ;  /* 0xffffffff00087882 */ /* 0x000fc60000000000 */
[----:B------:R-:W-:Y:S05]  /*5ac0*/  BRA.DIV UR8, `(.L_x_91) ;  /* 0x0000000208f87947 */ /* 0x000fea000b800000 */
[----:B------:R-:W-:-:S13]  /*5ad0*/  ELECT P0, URZ, PT ;  /* 0x00000000003f782f */ /* 0x000fda0003800000 */
.L_x_104:
[----:B------:R-:W-:Y:S04]  /*5ae0*/  BSSY B0, `(.L_x_92) ;  /* 0x0000022000007945 */ /* 0x000fe80003800000 */
[----:B------:R-:W-:Y:S05]  /*5af0*/  @!P0 BRA `(.L_x_93) ;  /* 0x0000000000808947 */ /* 0x000fea0003800000 */
[----:B------:R-:W-:-:S04]  /*5b00*/  LOP3.LUT R6, R6, 0x2, RZ, 0xfc, !PT ;  /* 0x0000000206067812 */ /* 0x000fc800078efcff */
[----:B------:R-:W-:-:S13]  /*5b10*/  ISETP.NE.AND P0, PT, R6, 0x3, PT ;  /* 0x000000030600780c */ /* 0x000fda0003f05270 */
[----:B------:R-:W-:Y:S05]  /*5b20*/  @!P0 BRA `(.L_x_94) ;  /* 0x0000000000048947 */ /* 0x000fea0003800000 */
[----:B------:R-:W-:Y:S01]  /*5b30*/  BPT.TRAP 0x1 ;  /* 0x000000040000795c */ /* 0x000fe20000300000 */
.L_x_94:
[----:B------:R-:W0:Y:S01]  /*5b40*/  S2R R3, SR_CgaCtaId ;  /* 0x0000000000037919 */ /* 0x000e220000008800 */
[----:B------:R-:W-:-:S04]  /*5b50*/  MOV R0, 0x400 ;  /* 0x0000040000007802 */ /* 0x000fc80000000f00 */
[----:B0-----:R-:W-:Y:S02]  /*5b60*/  LEA R0, R3, R0, 0x18 ;  /* 0x0000000003007211 */ /* 0x001fe400078ec0ff */
[----:B------:R-:W-:-:S03]  /*5b70*/  SHF.L.U32 R3, R7, 0x1f, RZ ;  /* 0x0000001f07037819 */ /* 0x000fc600000006ff */
[----:B------:R-:W-:-:S04]  /*5b80*/  VIADD R0, R0, 0x18 ;  /* 0x0000001800007836 */ /* 0x000fc80000000000 */
[C---:B------:R-:W-:Y:S02]  /*5b90*/  IMAD R4, R17.reuse, 0x8, R0 ;  /* 0x0000000811047824 */ /* 0x040fe400078e0200 */
[----:B------:R-:W-:Y:S02]  /*5ba0*/  VIADD R17, R17, 0x1 ;  /* 0x0000000111117836 */ /* 0x000fe40000000000 */
[----:B------:R-:W0:Y:S03]  /*5bb0*/  SYNCS.PHASECHK.TRANS64.TRYWAIT P0, [R4+URZ], R3 ;  /* 0x00000003040075a7 */ /* 0x000e26000800017f */
[----:B------:R-:W-:-:S04]  /*5bc0*/  ISETP.NE.AND P1, PT, R17, 0x3, PT ;  /* 0x000000031100780c */ /* 0x000fc80003f25270 */
[----:B------:R-:W-:Y:S02]  /*5bd0*/  SEL R2, RZ, 0x1, P1 ;  /* 0x00000001ff027807 */ /* 0x000fe40000800000 */
[----:B------:R-:W-:Y:S02]  /*5be0*/  SEL R17, R17, RZ, P1 ;  /* 0x000000ff11117207 */ /* 0x000fe40000800000 */
[----:B------:R-:W-:-:S03]  /*5bf0*/  LOP3.LUT R7, R7, R2, RZ, 0x3c, !PT ;  /* 0x0000000207077212 */ /* 0x000fc600078e3cff */
[----:B------:R-:W-:Y:S01]  /*5c00*/  IMAD R6, R17, 0x8, R0 ;  /* 0x0000000811067824 */ /* 0x000fe200078e0200 */
[----:B------:R-:W-:Y:S01]  /*5c10*/  SHF.L.U32 R5, R7, 0x1f, RZ ;  /* 0x0000001f07057819 */ /* 0x000fe200000006ff */
[----:B0-----:R-:W-:Y:S06]  /*5c20*/  @!P0 BRA `(.L_x_95) ;  /* 0x0000000000c08947 */ /* 0x001fec0003800000 */
.L_x_105:
[----:B------:R-:W1:Y:S01]  /*5c30*/  SYNCS.PHASECHK.TRANS64.TRYWAIT P0, [R6+URZ], R5 ;  /* 0x00000005060075a7 */ /* 0x000e62000800017f */
[----:B------:R-:W-:-:S05]  /*5c40*/  VIADD R2, R17, 0x1 ;  /* 0x0000000111027836 */ /* 0x000fca0000000000 */
[----:B------:R-:W-:-:S04]  /*5c50*/  ISETP.NE.AND P1, PT, R2, 0x3, PT ;  /* 0x000000030200780c */ /* 0x000fc80003f25270 */
[----:B0-----:R-:W-:Y:S02]  /*5c60*/  SEL R4, RZ, 0x1, P1 ;  /* 0x00000001ff047807 */ /* 0x001fe40000800000 */
[----:B------:R-:W-:Y:S02]  /*5c70*/  SEL R3, R2, RZ, P1 ;  /* 0x000000ff02037207 */ /* 0x000fe40000800000 */
[----:B------:R-:W-:Y:S01]  /*5c80*/  LOP3.LUT R4, R7, R4, RZ, 0x3c, !PT ;  /* 0x0000000407047212 */ /* 0x000fe200078e3cff */
[----:B-1----:R-:W-:Y:S06]  /*5c90*/  @!P0 BRA `(.L_x_96) ;  /* 0x0000000000b88947 */ /* 0x002fec0003800000 */
.L_x_106:
[----:B------:R-:W-:Y:S01]  /*5ca0*/  IMAD R3, R3, 0x8, R0 ;  /* 0x0000000803037824 */ /* 0x000fe200078e0200 */
[----:B------:R-:W-:-:S07]  /*5cb0*/  SHF.L.U32 R0, R4, 0x1f, RZ ;  /* 0x0000001f04007819 */ /* 0x000fce00000006ff */
.L_x_97:
[----:B-1----:R1:W2:Y:S02]  /*5cc0*/  SYNCS.PHASECHK.TRANS64.TRYWAIT P0, [R3+URZ], R0 ;  /* 0x00000000030075a7 */ /* 0x0022a4000800017f */
[----:B--2---:R-:W-:Y:S05]  /*5cd0*/  @!P0 NANOSLEEP.SYNCS 0x989680 ;  /* 0x009896800000895d */ /* 0x004fea0003900000 */
[----:B------:R-:W2:Y:S02]  /*5ce0*/  @!P0 SYNCS.PHASECHK.TRANS64 P0, [R3+URZ], R0 ;  /* 0x00000000030085a7 */ /* 0x000ea4000800007f */
[----:B--2---:R-:W-:Y:S05]  /*5cf0*/  @!P0 BRA `(.L_x_97) ;  /* 0xfffffffc00f08947 */ /* 0x004fea000383ffff */
.L_x_93:
[----:B------:R-:W-:Y:S05]  /*5d00*/  BSYNC B0 ;  /* 0x0000000000007941 */ /* 0x000fea0003800000 */
.L_x_92:
[----:B------:R-:W-:Y:S05]  /*5d10*/  EXIT ;  /* 0x000000000000794d */ /* 0x000fea0003800000 */
.L_x_21:
[----:B-1----:R-:W-:-:S04]  /*5d20*/  IMAD.U32 R5, RZ, RZ, UR6 ;  /* 0x00000006ff057e24 */ /* 0x002fc8000f8e00ff */
[----:B------:R1:W3:Y:S03]  /*5d30*/  SYNCS.PHASECHK.TRANS64.TRYWAIT P0, [R5+URZ], R4 ;  /* 0x00000004050075a7 */ /* 0x0002e6000800017f */
[----:B---3--:R-:W-:Y:S05]  /*5d40*/  @!P0 NANOSLEEP.SYNCS 0x989680 ;  /* 0x009896800000895d */ /* 0x008fea0003900000 */
[----:B------:R-:W3:Y:S02]  /*5d50*/  @!P0 SYNCS.PHASECHK.TRANS64 P0, [R5+URZ], R4 ;  /* 0x00000004050085a7 */ /* 0x000ee4000800007f */
[----:B---3--:R-:W-:Y:S05]  /*5d60*/  @!P0 BRA `(.L_x_21) ;  /* 0xfffffffc00ec8947 */ /* 0x008fea000383ffff */
[----:B------:R-:W-:Y:S05]  /*5d70*/  BRA `(.L_x_20) ;  /* 0xffffffb400d87947 */ /* 0x000fea000383ffff */
.L_x_27:
[----:B-1----:R-:W-:-:S04]  /*5d80*/  IMAD.U32 R11, RZ, RZ, UR14 ;  /* 0x0000000eff0b7e24 */ /* 0x002fc8000f8e00ff */
[----:B------:R1:W3:Y:S03]  /*5d90*/  SYNCS.PHASECHK.TRANS64.TRYWAIT P0, [R11+URZ], R10 ;  /* 0x0000000a0b0075a7 */ /* 0x0002e6000800017f */
[----:B---3--:R-:W-:Y:S05]  /*5da0*/  @!P0 NANOSLEEP.SYNCS 0x989680 ;  /* 0x009896800000895d */ /* 0x008fea0003900000 */
[----:B------:R-:W3:Y:S02]  /*5db0*/  @!P0 SYNCS.PHASECHK.TRANS64 P0, [R11+URZ], R10 ;  /* 0x0000000a0b0085a7 */ /* 0x000ee4000800007f */
[----:B---3--:R-:W-:Y:S05]  /*5dc0*/  @!P0 BRA `(.L_x_27) ;  /* 0xfffffffc00ec8947 */ /* 0x008fea000383ffff */
[----:B------:R-:W-:Y:S05]  /*5dd0*/  BRA `(.L_x_26) ;  /* 0xffffffc000007947 */ /* 0x000fea000383ffff */
.L_x_80:
[----:B------:R-:W-:Y:S01]  /*5de0*/  BSSY B1, `(.L_x_98) ;  /* 0x0000006000017945 */ /* 0x000fe20003800000 */
[----:B------:R-:W-:-:S07]  /*5df0*/  IMAD.MOV.U32 R2, RZ, RZ, -0x1 ;  /* 0xffffffffff027424 */ /* 0x000fce00078e00ff */
[----:B------:R-:W-:Y:S05]  /*5e00*/  WARPSYNC.COLLECTIVE R2, `(.L_x_99) ;  /* 0x00000000020c7348 */ /* 0x000fea0003c00000 */
[----:B------:R-:W-:Y:S02]  /*5e10*/  ELECT P0, UR62, PT ;  /* 0x00000000003e782f */ /* 0x000fe40003800000 */
[----:B------:R-:W-:Y:S01]  /*5e20*/  MOV R2, UR62 ;  /* 0x0000003e00027c02 */ /* 0x000fe20008000f00 */
[----:B------:R-:W-:Y:S10]  /*5e30*/  ENDCOLLECTIVE ;  /* 0x000000000000791b */ /* 0x000ff40003800000 */
.L_x_99:
[----:B------:R-:W-:Y:S05]  /*5e40*/  BSYNC B1 ;  /* 0x0000000000017941 */ /* 0x000fea0003800000 */
.L_x_98:
[----:B------:R-:W-:Y:S05]  /*5e50*/  BRA `(.L_x_100) ;  /* 0xfffffff000287947 */ /* 0x000fea000383ffff */
.L_x_83:
[----:B0-----:R0:W1:Y:S02]  /*5e60*/  SYNCS.PHASECHK.TRANS64.TRYWAIT P0, [R21+URZ+0x18], R4 ;  /* 0x00001804150075a7 */ /* 0x001064000800017f */
[----:B-1----:R-:W-:Y:S05]  /*5e70*/  @!P0 NANOSLEEP.SYNCS 0x989680 ;  /* 0x009896800000895d */ /* 0x002fea0003900000 */
[----:B------:R-:W1:Y:S02]  /*5e80*/  @!P0 SYNCS.PHASECHK.TRANS64 P0, [R21+URZ+0x18], R4 ;  /* 0x00001804150085a7 */ /* 0x000e64000800007f */
[----:B-1----:R-:W-:Y:S05]  /*5e90*/  @!P0 BRA `(.L_x_83) ;  /* 0xfffffffc00f08947 */ /* 0x002fea000383ffff */
[----:B------:R-:W-:Y:S05]  /*5ea0*/  BRA `(.L_x_101) ;  /* 0xfffffff000607947 */ /* 0x000fea000383ffff */
.L_x_91:
[----:B------:R-:W-:Y:S01]  /*5eb0*/  BSSY B0, `(.L_x_102) ;  /* 0x0000006000007945 */ /* 0x000fe20003800000 */
[----:B------:R-:W-:-:S07]  /*5ec0*/  IMAD.MOV.U32 R2, RZ, RZ, -0x1 ;  /* 0xffffffffff027424 */ /* 0x000fce00078e00ff */
[----:B------:R-:W-:Y:S05]  /*5ed0*/  WARPSYNC.COLLECTIVE R2, `(.L_x_103) ;  /* 0x00000000020c7348 */ /* 0x000fea0003c00000 */
[----:B------:R-:W-:Y:S02]  /*5ee0*/  ELECT P0, UR62, PT ;  /* 0x00000000003e782f */ /* 0x000fe40003800000 */
[----:B------:R-:W-:Y:S01]  /*5ef0*/  MOV R2, UR62 ;  /* 0x0000003e00027c02 */ /* 0x000fe20008000f00 */
[----:B------:R-:W-:Y:S10]  /*5f00*/  ENDCOLLECTIVE ;  /* 0x000000000000791b */ /* 0x000ff40003800000 */
.L_x_103:
[----:B------:R-:W-:Y:S05]  /*5f10*/  BSYNC B0 ;  /* 0x0000000000007941 */ /* 0x000fea0003800000 */
.L_x_102:
[----:B------:R-:W-:Y:S05]  /*5f20*/  BRA `(.L_x_104) ;  /* 0xfffffff800ec7947 */ /* 0x000fea000383ffff */
.L_x_95:
[----:B0-----:R0:W1:Y:S02]  /*5f30*/  SYNCS.PHASECHK.TRANS64.TRYWAIT P0, [R4+URZ], R3 ;  /* 0x00000003040075a7 */ /* 0x001064000800017f */
[----:B-1----:R-:W-:Y:S05]  /*5f40*/  @!P0 NANOSLEEP.SYNCS 0x989680 ;  /* 0x009896800000895d */ /* 0x002fea0003900000 */
[----:B------:R-:W1:Y:S02]  /*5f50*/  @!P0 SYNCS.PHASECHK.TRANS64 P0, [R4+URZ], R3 ;  /* 0x00000003040085a7 */ /* 0x000e64000800007f */
[----:B-1----:R-:W-:Y:S05]  /*5f60*/  @!P0 BRA `(.L_x_95) ;  /* 0xfffffffc00f08947 */ /* 0x002fea000383ffff */
[----:B------:R-:W-:Y:S05]  /*5f70*/  BRA `(.L_x_105) ;  /* 0xfffffffc002c7947 */ /* 0x000fea000383ffff */
.L_x_96:
[----:B0-----:R0:W1:Y:S02]  /*5f80*/  SYNCS.PHASECHK.TRANS64.TRYWAIT P0, [R6+URZ], R5 ;  /* 0x00000005060075a7 */ /* 0x001064000800017f */
[----:B-1----:R-:W-:Y:S05]  /*5f90*/  @!P0 NANOSLEEP.SYNCS 0x989680 ;  /* 0x009896800000895d */ /* 0x002fea0003900000 */
[----:B------:R-:W1:Y:S02]  /*5fa0*/  @!P0 SYNCS.PHASECHK.TRANS64 P0, [R6+URZ], R5 ;  /* 0x00000005060085a7 */ /* 0x000e64000800007f */
[----:B-1----:R-:W-:Y:S05]  /*5fb0*/  @!P0 BRA `(.L_x_96) ;  /* 0xfffffffc00f08947 */ /* 0x002fea000383ffff */
[----:B------:R-:W-:Y:S05]  /*5fc0*/  BRA `(.L_x_106) ;  /* 0xfffffffc00347947 */ /* 0x000fea000383ffff */
.L_x_107:
[----:B------:R-:W-:-:S00]  /*5fd0*/  BRA `(.L_x_107) ;  /* 0xfffffffc00fc7947 */ /* 0x000fc0000383ffff */
[----:B------:R-:W-:-:S00]  /*5fe0*/  NOP ;  /* 0x0000000000007918 */ /* 0x000fc00000000000 */
        /* <DEDUP_REMOVED lines=9> */
.L_x_108:


//--------------------- .nv.shared._ZN7cutlass13device_kernelINS_4gemm6kernel13GemmUniversalIN4cute5tupleIJiiiiEEENS1_10collective13CollectiveMmaINS1_37MainloopSm90TmaGmmaWarpSpecializedFP8ILi3ENS5_IJNS4_1CILi2EEENSA_ILi1EEESC_EEENS1_35KernelTmaWarpSpecializedCooperativeEEENS5_IJNSA_ILi256EEENSA_ILi16EEESG_EEENS_12float_e4m3_tENS5_IJlSC_lEEESJ_SK_NS4_8TiledMMAINS4_8MMA_AtomIJNS4_4SM904GMMA30MMA_64x16x32_F32E4M3E4M3_SS_TNILNSO_7ScaleInE1ELSQ_1EEEEEENS4_6LayoutISD_NS5_IJSC_NSA_ILi0EEESU_EEEEENS5_IJNS4_10UnderscoreESX_SX_EEEEENS4_13SM90_TMA_LOADENS4_14ComposedLayoutINS4_7SwizzleILi3ELi4ELi3EEENS4_18smem_ptr_flag_bitsILi8EEENST_INS5_IJNSA_ILi8EEENSA_ILi128EEEEEENS5_IJS17_SC_EEEEEEEvNS4_8identityENS4_23SM90_TMA_LOAD_MULTICASTES1B_vS1C_EENS_8epilogue10collective6detail29Sm90TmaWarpSpecializedAdapterINS1G_15DefaultEpilogueISJ_SK_SK_NS1F_6thread17LinearCombinationISJ_Li1EffLNS1K_9ScaleType4KindE0ELNS_15FloatRoundStyleE2ESJ_EENS1_15EpilogueDefaultEEEEEvvEEEEvNT_6ParamsE --------------------------
	.section	.nv.shared._ZN7cutlass13device_kernelINS_4gemm6kernel13GemmUniversalIN4cute5tupleIJiiiiEEENS1_10collective13CollectiveMmaINS1_37MainloopSm90TmaGmmaWarpSpecializedFP8ILi3ENS5_IJNS4_1CILi2EEENSA_ILi1EEESC_EEENS1_35KernelTmaWarpSpecializedCooperativeEEENS5_IJNSA_ILi256EEENSA_ILi16EEESG_EEENS_12float_e4m3_tENS5_IJlSC_lEEESJ_SK_NS4_8TiledMMAINS4_8MMA_AtomIJNS4_4SM904GMMA30MMA_64x16x32_F32E4M3E4M3_SS_TNILNSO_7ScaleInE1ELSQ_1EEEEEENS4_6LayoutISD_NS5_IJSC_NSA_ILi0EEESU_EEEEENS5_IJNS4_10UnderscoreESX_SX_EEEEENS4_13SM90_TMA_LOADENS4_14ComposedLayoutINS4_7SwizzleILi3ELi4ELi3EEENS4_18smem_ptr_flag_bitsILi8EEENST_INS5_IJNSA_ILi8EEENSA_ILi128EEEEEENS5_IJS17_SC_EEEEEEEvNS4_8identityENS4_23SM90_TMA_LOAD_MULTICASTES1B_vS1C_EENS_8epilogue10collective6detail29Sm90TmaWarpSpecializedAdapterINS1G_15DefaultEpilogueISJ_SK_SK_NS1F_6thread17LinearCombinationISJ_Li1EffLNS1K_9ScaleType4KindE0ELNS_15FloatRoundStyleE2ESJ_EENS1_15EpilogueDefaultEEEEEvvEEEEvNT_6ParamsE,"aw",@nobits
	.sectionflags	@""
	.align	16
	.zero		1024


//--------------------- .nv.shared.reserved.0     --------------------------
	.section	.nv.shared.reserved.0,"aw",@nobits
	.weak		__nv_reservedSMEM_offset_0_alias
	.size		__nv_reservedSMEM_offset_0_alias, 0, 0
	.other		__nv_reservedSMEM_offset_0_alias,@"STO_CUDA_RESERVED_SHARED STV_DEFAULT"
__nv_reservedSMEM_offset_0_alias:
	.zero		0


//--------------------- .nv.global                --------------------------
	.section	.nv.global,"aw",@nobits
.nv.global:
	.type		_ZN40_INTERNAL_669f820e_4_k_cu_dee170bd_151004cute1_E,@object
	.size		_ZN40_INTERNAL_669f820e_4_k_cu_dee170bd_151004cute1_E,(_ZN40_INTERNAL_669f820e_4_k_cu_dee170bd_151004cuda3std3__45__cpo6cbeginE - _ZN40_INTERNAL_669f820e_4_k_cu_dee170bd_151004cute1_E)
_ZN40_INTERNAL_669f820e_4_k_cu_dee170bd_151004cute1_E:
	.zero		1
	.type		_ZN40_INTERNAL_669f820e_4_k_cu_dee170bd_151004cuda3std3__45__cpo6cbeginE,@object
	.size		_ZN40_INTERNAL_669f820e_4_k_cu_dee170bd_151004cuda3std3__45__cpo6cbeginE,(_ZN40_INTERNAL_669f820e_4_k_cu_dee170bd_151004cuda3std3__48in_placeE - _ZN40_INTERNAL_669f820e_4_k_cu_dee170bd_151004cuda3std3__45__cpo6cbeginE)
_ZN40_INTERNAL_669f820e_4_k_cu_dee170bd_151004cuda3std3__45__cpo6cbeginE:
	.zero		1
	.type		_ZN40_INTERNAL_669f820e_4_k_cu_dee170bd_151004cuda3std3__48in_placeE,@object
	.size		_ZN40_INTERNAL_669f820e_4_k_cu_dee170bd_151004cuda3std3__48in_placeE,(_ZN40_INTERNAL_669f820e_4_k_cu_dee170bd_151004cuda3std6ranges3__45__cpo9iter_moveE - _ZN40_INTERNAL_669f820e_4_k_cu_dee170bd_151004cuda3std3__48in_placeE)
_ZN40_INTERNAL_669f820e_4_k_cu_dee170bd_151004cuda3std3__48in_placeE:
	.zero		1
	.type		_ZN40_INTERNAL_669f820e_4_k_cu_dee170bd_151004cuda3std6ranges3__45__cpo9iter_moveE,@object
	.size		_ZN40_INTERNAL_669f820e_4_k_cu_dee170bd_151004cuda3std6ranges3__45__cpo9iter_moveE,(_ZN40_INTERNAL_669f820e_4_k_cu_dee170bd_151004cuda3std3__45__cpo5beginE - _ZN40_INTERNAL_669f820e_4_k_cu_dee170bd_151004cuda3std6ranges3__45__cpo9iter_moveE)
_ZN40_INTERNAL_669f820e_4_k_cu_dee170bd_151004cuda3std6ranges3__45__cpo9iter_moveE:
	.zero		1
	.type		_ZN40_INTERNAL_669f820e_4_k_cu_dee170bd_151004cuda3std3__45__cpo5beginE,@object
	.size		_ZN40_INTERNAL_669f820e_4_k_cu_dee170bd_151004cuda3std3__45__cpo5beginE,(_ZN40_INTERNAL_669f820e_4_k_cu_dee170bd_151004cuda3std3__442_GLOBAL__N__669f820e_4_k_cu_dee170bd_151006ignoreE - _ZN40_INTERNAL_669f820e_4_k_cu_dee170bd_151004cuda3std3__45__cpo5beginE)
_ZN40_INTERNAL_669f820e_4_k_cu_dee170bd_151004cuda3std3__45__cpo5beginE:
	.zero		1
	.type		_ZN40_INTERNAL_669f820e_4_k_cu_dee170bd_151004cuda3std3__442_GLOBAL__N__669f820e_4_k_cu_dee170bd_151006ignoreE,@object
	.size		_ZN40_INTERNAL_669f820e_4_k_cu_dee170bd_151004cuda3std3__442_GLOBAL__N__669f820e_4_k_cu_dee170bd_151006ignoreE,(_ZN40_INTERNAL_669f820e_4_k_cu_dee170bd_151004cute7productE - _ZN40_INTERNAL_669f820e_4_k_cu_dee170bd_151004cuda3std3__442_GLOBAL__N__669f820e_4_k_cu_dee170bd_151006ignoreE)
_ZN40_INTERNAL_669f820e_4_k_cu_dee170bd_151004cuda3std3__442_GLOBAL__N__669f820e_4_k_cu_dee170bd_151006ignoreE:
	.zero		1
	.type		_ZN40_INTERNAL_669f820e_4_k_cu_dee170bd_151004cute7productE,@object
	.size		_ZN40_INTERNAL_669f820e_4_k_cu_dee170bd_151004cute7productE,(_ZN40_INTERNAL_669f820e_4_k_cu_dee170bd_151004cuda3std3__45__cpo3endE - _ZN40_INTERNAL_669f820e_4_k_cu_dee170bd_151004cute7productE)
_ZN40_INTERNAL_669f820e_4_k_cu_dee170bd_151004cute7productE:
	.zero		1
	.type		_ZN40_INTERNAL_669f820e_4_k_cu_dee170bd_151004cuda3std3__45__cpo3endE,@object
	.size		_ZN40_INTERNAL_669f820e_4_k_cu_dee170bd_151004cuda3std3__45__cpo3endE,(_ZN40_INTERNAL_669f820e_4_k_cu_dee170bd_151004cuda3std3__419piecewise_constructE - _ZN40_INTERNAL_669f820e_4_k_cu_dee170bd_151004cuda3std3__45__cpo3endE)
_ZN40_INTERNAL_669f820e_4_k_cu_dee170bd_151004cuda3std3__45__cpo3endE:
	.zero		1
	.type		_ZN40_INTERNAL_669f820e_4_k_cu_dee170bd_151004cuda3std3__419piecewise_constructE,@object
	.size		_ZN40_INTERNAL_669f820e_4_k_cu_dee170bd_151004cuda3std3__419piecewise_constructE,(_ZN40_INTERNAL_669f820e_4_k_cu_dee170bd_151004cuda3std3__45__cpo4cendE - _ZN40_INTERNAL_669f820e_4_k_cu_dee170bd_151004cuda3std3__419piecewise_constructE)
_ZN40_INTERNAL_669f820e_4_k_cu_dee170bd_151004cuda3std3__419piecewise_constructE:
	.zero		1
	.type		_ZN40_INTERNAL_669f820e_4_k_cu_dee170bd_151004cuda3std3__45__cpo4cendE,@object
	.size		_ZN40_INTERNAL_669f820e_4_k_cu_dee170bd_151004cuda3std3__45__cpo4cendE,(_ZN40_INTERNAL_669f820e_4_k_cu_dee170bd_151004cuda3std6ranges3__45__cpo4swapE - _ZN40_INTERNAL_669f820e_4_k_cu_dee170bd_151004cuda3std3__45__cpo4cendE)
_ZN40_INTERNAL_669f820e_4_k_cu_dee170bd_151004cuda3std3__45__cpo4cendE:
	.zero		1
	.type		_ZN40_INTERNAL_669f820e_4_k_cu_dee170bd_151004cuda3std6ranges3__45__cpo4swapE,@object
	.size		_ZN40_INTERNAL_669f820e_4_k_cu_dee170bd_151004cuda3std6ranges3__45__cpo4swapE,(.L_7 - _ZN40_INTERNAL_669f820e_4_k_cu_dee170bd_151004cuda3std6ranges3__45__cpo4swapE)
_ZN40_INTERNAL_669f820e_4_k_cu_dee170bd_151004cuda3std6ranges3__45__cpo4swapE:
	.zero		1
.L_7:


//--------------------- .nv.constant0._ZN7cutlass13device_kernelINS_4gemm6kernel13GemmUniversalIN4cute5tupleIJiiiiEEENS1_10collective13CollectiveMmaINS1_37MainloopSm90TmaGmmaWarpSpecializedFP8ILi3ENS5_IJNS4_1CILi2EEENSA_ILi1EEESC_EEENS1_35KernelTmaWarpSpecializedCooperativeEEENS5_IJNSA_ILi256EEENSA_ILi16EEESG_EEENS_12float_e4m3_tENS5_IJlSC_lEEESJ_SK_NS4_8TiledMMAINS4_8MMA_AtomIJNS4_4SM904GMMA30MMA_64x16x32_F32E4M3E4M3_SS_TNILNSO_7ScaleInE1ELSQ_1EEEEEENS4_6LayoutISD_NS5_IJSC_NSA_ILi0EEESU_EEEEENS5_IJNS4_10UnderscoreESX_SX_EEEEENS4_13SM90_TMA_LOADENS4_14ComposedLayoutINS4_7SwizzleILi3ELi4ELi3EEENS4_18smem_ptr_flag_bitsILi8EEENST_INS5_IJNSA_ILi8EEENSA_ILi128EEEEEENS5_IJS17_SC_EEEEEEEvNS4_8identityENS4_23SM90_TMA_LOAD_MULTICASTES1B_vS1C_EENS_8epilogue10collective6detail29Sm90TmaWarpSpecializedAdapterINS1G_15DefaultEpilogueISJ_SK_SK_NS1F_6thread17LinearCombinationISJ_Li1EffLNS1K_9ScaleType4KindE0ELNS_15FloatRoundStyleE2ESJ_EENS1_15EpilogueDefaultEEEEEvvEEEEvNT_6ParamsE --------------------------
	.section	.nv.constant0._ZN7cutlass13device_kernelINS_4gemm6kernel13GemmUniversalIN4cute5tupleIJiiiiEEENS1_10collective13CollectiveMmaINS1_37MainloopSm90TmaGmmaWarpSpecializedFP8ILi3ENS5_IJNS4_1CILi2EEENSA_ILi1EEESC_EEENS1_35KernelTmaWarpSpecializedCooperativeEEENS5_IJNSA_ILi256EEENSA_ILi16EEESG_EEENS_12float_e4m3_tENS5_IJlSC_lEEESJ_SK_NS4_8TiledMMAINS4_8MMA_AtomIJNS4_4SM904GMMA30MMA_64x16x32_F32E4M3E4M3_SS_TNILNSO_7ScaleInE1ELSQ_1EEEEEENS4_6LayoutISD_NS5_IJSC_NSA_ILi0EEESU_EEEEENS5_IJNS4_10UnderscoreESX_SX_EEEEENS4_13SM90_TMA_LOADENS4_14ComposedLayoutINS4_7SwizzleILi3ELi4ELi3EEENS4_18smem_ptr_flag_bitsILi8EEENST_INS5_IJNSA_ILi8EEENSA_ILi128EEEEEENS5_IJS17_SC_EEEEEEEvNS4_8identityENS4_23SM90_TMA_LOAD_MULTICASTES1B_vS1C_EENS_8epilogue10collective6detail29Sm90TmaWarpSpecializedAdapterINS1G_15DefaultEpilogueISJ_SK_SK_NS1F_6thread17LinearCombinationISJ_Li1EffLNS1K_9ScaleType4KindE0ELNS_15FloatRoundStyleE2ESJ_EENS1_15EpilogueDefaultEEEEEvvEEEEvNT_6ParamsE,"a",@progbits
	.sectionflags	@""
	.align	4
.nv.constant0._ZN7cutlass13device_kernelINS_4gemm6kernel13GemmUniversalIN4cute5tupleIJiiiiEEENS1_10collective13CollectiveMmaINS1_37MainloopSm90TmaGmmaWarpSpecializedFP8ILi3ENS5_IJNS4_1CILi2EEENSA_ILi1EEESC_EEENS1_35KernelTmaWarpSpecializedCooperativeEEENS5_IJNSA_ILi256EEENSA_ILi16EEESG_EEENS_12float_e4m3_tENS5_IJlSC_lEEESJ_SK_NS4_8TiledMMAINS4_8MMA_AtomIJNS4_4SM904GMMA30MMA_64x16x32_F32E4M3E4M3_SS_TNILNSO_7ScaleInE1ELSQ_1EEEEEENS4_6LayoutISD_NS5_IJSC_NSA_ILi0EEESU_EEEEENS5_IJNS4_10UnderscoreESX_SX_EEEEENS4_13SM90_TMA_LOADENS4_14ComposedLayoutINS4_7SwizzleILi3ELi4ELi3EEENS4_18smem_ptr_flag_bitsILi8EEENST_INS5_IJNSA_ILi8EEENSA_ILi128EEEEEENS5_IJS17_SC_EEEEEEEvNS4_8identityENS4_23SM90_TMA_LOAD_MULTICASTES1B_vS1C_EENS_8epilogue10collective6detail29Sm90TmaWarpSpecializedAdapterINS1G_15DefaultEpilogueISJ_SK_SK_NS1F_6thread17LinearCombinationISJ_Li1EffLNS1K_9ScaleType4KindE0ELNS_15FloatRoundStyleE2ESJ_EENS1_15EpilogueDefaultEEEEEvvEEEEvNT_6ParamsE:
	.zero		1664


//--------------------- SYMBOLS --------------------------

	.type		.nv.reservedSmem.offset0,@object
	.size		.nv.reservedSmem.offset0,0x4
